	.target	sm_90a

	.elftype	@"ET_EXEC"


//--------------------- .note.nv.tkinfo           --------------------------
	.section	.note.nv.tkinfo,"",@"SHT_NOTE"
	.sectionflags	@"SHF_NOTE_NV_TKINFO"
	.tkinfo
        /*0018*/ 	.word	0x00000002
        /*0030*/ 	.string	""
        /*0030*/ 	.string	"ptxas"
        /*0030*/ 	.string	"Cuda compilation tools, release 13.0, V13.0.88"
        /*0030*/ 	.string	"Build cuda_13.0.r13.0/compiler.36424714_0"
        /*0030*/ 	.string	"-arch sm_90a -m 64 "



//--------------------- .note.nv.cuinfo           --------------------------
	.section	.note.nv.cuinfo,"",@"SHT_NOTE"
	.sectionflags	@"SHF_NOTE_NV_CUINFO"
        /*0018*/ 	.short	0x0002
        /*001a*/ 	.short	0x005a
        /*001c*/ 	.short	0x0082
	.zero		2


//--------------------- .nv.info                  --------------------------
	.section	.nv.info,"",@"SHT_CUDA_INFO"
	.align	4


	//----- nvinfo : EIATTR_REGCOUNT
	.align		4
        /*0000*/ 	.byte	0x04, 0x2f
        /*0002*/ 	.short	(.L_12 - .L_11)
	.align		4
.L_11:
        /*0004*/ 	.word	index@(_ZN7cutlass13device_kernelINS_4gemm6kernel13GemmUniversalIN4cute5tupleIJiiiiEEENS1_10collective13CollectiveMmaINS1_40MainloopSm90TmaGmmaWarpSpecializedSparseILi8ENS5_IJNS4_1CILi2EEENSA_ILi1EEESC_EEENS1_35KernelTmaWarpSpecializedCooperativeEEENS5_IJNSA_ILi128EEESG_SG_EEEaNS5_IJNS4_6LayoutINS5_IJiNS5_IJSB_iEEEiEEENS5_IJlNS5_IJSC_SB_EEElEEEEENSI_INS5_IJNS5_IJNSA_ILi64EEEiEEENS5_IJSG_iEEEiEEENS5_IJNS5_IJSG_NSA_ILi8192EEEEEENS5_IJSC_lEEElEEEEEEEEaNS5_IJlSC_lEEENS4_8TiledMMAINS4_8MMA_AtomIJNS4_4SM904GMMA6SPARSE28GMMA_64x128x64_S32S8S8_SS_TNILNS12_9SparseSelE0EEEEEENSI_ISD_NS5_IJSC_NSA_ILi0EEES18_EEEEENS5_IJNS4_10UnderscoreES1B_S1B_EEEEENS4_13SM90_TMA_LOADENS4_14ComposedLayoutINS4_7SwizzleILi2ELi4ELi3EEENS4_25smem_sparse_ptr_flag_bitsILi2ELi8EEENSI_INS5_IJNS5_IJSC_NSA_ILi8EEEEEENS5_IJSB_SO_EEEEEENS5_IJNS5_IJS18_SG_EEESL_EEEEEEEvNS4_8identityENS4_23SM90_TMA_LOAD_MULTICASTENS1F_INS1G_ILi3ELi4ELi3EEENS4_18smem_ptr_flag_bitsILi8EEENSI_INS5_IJS1K_SG_EEENS5_IJSG_SC_EEEEEEEvS1S_EENS_8epilogue10collective6detail29Sm90TmaWarpSpecializedAdapterINS23_15DefaultEpilogueIiNS5_IJSC_llEEES27_NS22_6thread17LinearCombinationIiLi1EiiLNS28_9ScaleType4KindE0ELNS_15FloatRoundStyleE2EiEENS1_15EpilogueDefaultEEEEEvvEEEEvNT_6ParamsE)
        /*0008*/ 	.word	0x000000a8


	//----- nvinfo : EIATTR_FRAME_SIZE
	.align		4
.L_12:
        /*000c*/ 	.byte	0x04, 0x11
        /*000e*/ 	.short	(.L_14 - .L_13)
	.align		4
.L_13:
        /*0010*/ 	.word	index@(_ZN7cutlass13device_kernelINS_4gemm6kernel13GemmUniversalIN4cute5tupleIJiiiiEEENS1_10collective13CollectiveMmaINS1_40MainloopSm90TmaGmmaWarpSpecializedSparseILi8ENS5_IJNS4_1CILi2EEENSA_ILi1EEESC_EEENS1_35KernelTmaWarpSpecializedCooperativeEEENS5_IJNSA_ILi128EEESG_SG_EEEaNS5_IJNS4_6LayoutINS5_IJiNS5_IJSB_iEEEiEEENS5_IJlNS5_IJSC_SB_EEElEEEEENSI_INS5_IJNS5_IJNSA_ILi64EEEiEEENS5_IJSG_iEEEiEEENS5_IJNS5_IJSG_NSA_ILi8192EEEEEENS5_IJSC_lEEElEEEEEEEEaNS5_IJlSC_lEEENS4_8TiledMMAINS4_8MMA_AtomIJNS4_4SM904GMMA6SPARSE28GMMA_64x128x64_S32S8S8_SS_TNILNS12_9SparseSelE0EEEEEENSI_ISD_NS5_IJSC_NSA_ILi0EEES18_EEEEENS5_IJNS4_10UnderscoreES1B_S1B_EEEEENS4_13SM90_TMA_LOADENS4_14ComposedLayoutINS4_7SwizzleILi2ELi4ELi3EEENS4_25smem_sparse_ptr_flag_bitsILi2ELi8EEENSI_INS5_IJNS5_IJSC_NSA_ILi8EEEEEENS5_IJSB_SO_EEEEEENS5_IJNS5_IJS18_SG_EEESL_EEEEEEEvNS4_8identityENS4_23SM90_TMA_LOAD_MULTICASTENS1F_INS1G_ILi3ELi4ELi3EEENS4_18smem_ptr_flag_bitsILi8EEENSI_INS5_IJS1K_SG_EEENS5_IJSG_SC_EEEEEEEvS1S_EENS_8epilogue10collective6detail29Sm90TmaWarpSpecializedAdapterINS23_15DefaultEpilogueIiNS5_IJSC_llEEES27_NS22_6thread17LinearCombinationIiLi1EiiLNS28_9ScaleType4KindE0ELNS_15FloatRoundStyleE2EiEENS1_15EpilogueDefaultEEEEEvvEEEEvNT_6ParamsE)
        /*0014*/ 	.word	0x00000000


	//----- nvinfo : EIATTR_MIN_STACK_SIZE
	.align		4
.L_14:
        /*0018*/ 	.byte	0x04, 0x12
        /*001a*/ 	.short	(.L_16 - .L_15)
	.align		4
.L_15:
        /*001c*/ 	.word	index@(_ZN7cutlass13device_kernelINS_4gemm6kernel13GemmUniversalIN4cute5tupleIJiiiiEEENS1_10collective13CollectiveMmaINS1_40MainloopSm90TmaGmmaWarpSpecializedSparseILi8ENS5_IJNS4_1CILi2EEENSA_ILi1EEESC_EEENS1_35KernelTmaWarpSpecializedCooperativeEEENS5_IJNSA_ILi128EEESG_SG_EEEaNS5_IJNS4_6LayoutINS5_IJiNS5_IJSB_iEEEiEEENS5_IJlNS5_IJSC_SB_EEElEEEEENSI_INS5_IJNS5_IJNSA_ILi64EEEiEEENS5_IJSG_iEEEiEEENS5_IJNS5_IJSG_NSA_ILi8192EEEEEENS5_IJSC_lEEElEEEEEEEEaNS5_IJlSC_lEEENS4_8TiledMMAINS4_8MMA_AtomIJNS4_4SM904GMMA6SPARSE28GMMA_64x128x64_S32S8S8_SS_TNILNS12_9SparseSelE0EEEEEENSI_ISD_NS5_IJSC_NSA_ILi0EEES18_EEEEENS5_IJNS4_10UnderscoreES1B_S1B_EEEEENS4_13SM90_TMA_LOADENS4_14ComposedLayoutINS4_7SwizzleILi2ELi4ELi3EEENS4_25smem_sparse_ptr_flag_bitsILi2ELi8EEENSI_INS5_IJNS5_IJSC_NSA_ILi8EEEEEENS5_IJSB_SO_EEEEEENS5_IJNS5_IJS18_SG_EEESL_EEEEEEEvNS4_8identityENS4_23SM90_TMA_LOAD_MULTICASTENS1F_INS1G_ILi3ELi4ELi3EEENS4_18smem_ptr_flag_bitsILi8EEENSI_INS5_IJS1K_SG_EEENS5_IJSG_SC_EEEEEEEvS1S_EENS_8epilogue10collective6detail29Sm90TmaWarpSpecializedAdapterINS23_15DefaultEpilogueIiNS5_IJSC_llEEES27_NS22_6thread17LinearCombinationIiLi1EiiLNS28_9ScaleType4KindE0ELNS_15FloatRoundStyleE2EiEENS1_15EpilogueDefaultEEEEEvvEEEEvNT_6ParamsE)
        /*0020*/ 	.word	0x00000000
.L_16:


//--------------------- .nv.compat                --------------------------
	.section	.nv.compat,"",@"SHT_CUDA_COMPAT_INFO"
	.align	4
        /*0000*/ 	.byte	0x02, 0x09, 0x01, 0x00, 0x02, 0x02, 0x04, 0x00, 0x02, 0x05, 0x05, 0x00, 0x03, 0x07, 0x01, 0x01
        /*0010*/ 	.byte	0x02, 0x03, 0x01, 0x00, 0x02, 0x06, 0x01, 0x00, 0x04, 0x0b, 0x08, 0x00, 0x00, 0x00, 0x00, 0x00
        /*0020*/ 	.byte	0x00, 0x00, 0x00, 0x00


//--------------------- .nv.info._ZN7cutlass13device_kernelINS_4gemm6kernel13GemmUniversalIN4cute5tupleIJiiiiEEENS1_10collective13CollectiveMmaINS1_40MainloopSm90TmaGmmaWarpSpecializedSparseILi8ENS5_IJNS4_1CILi2EEENSA_ILi1EEESC_EEENS1_35KernelTmaWarpSpecializedCooperativeEEENS5_IJNSA_ILi128EEESG_SG_EEEaNS5_IJNS4_6LayoutINS5_IJiNS5_IJSB_iEEEiEEENS5_IJlNS5_IJSC_SB_EEElEEEEENSI_INS5_IJNS5_IJNSA_ILi64EEEiEEENS5_IJSG_iEEEiEEENS5_IJNS5_IJSG_NSA_ILi8192EEEEEENS5_IJSC_lEEElEEEEEEEEaNS5_IJlSC_lEEENS4_8TiledMMAINS4_8MMA_AtomIJNS4_4SM904GMMA6SPARSE28GMMA_64x128x64_S32S8S8_SS_TNILNS12_9SparseSelE0EEEEEENSI_ISD_NS5_IJSC_NSA_ILi0EEES18_EEEEENS5_IJNS4_10UnderscoreES1B_S1B_EEEEENS4_13SM90_TMA_LOADENS4_14ComposedLayoutINS4_7SwizzleILi2ELi4ELi3EEENS4_25smem_sparse_ptr_flag_bitsILi2ELi8EEENSI_INS5_IJNS5_IJSC_NSA_ILi8EEEEEENS5_IJSB_SO_EEEEEENS5_IJNS5_IJS18_SG_EEESL_EEEEEEEvNS4_8identityENS4_23SM90_TMA_LOAD_MULTICASTENS1F_INS1G_ILi3ELi4ELi3EEENS4_18smem_ptr_flag_bitsILi8EEENSI_INS5_IJS1K_SG_EEENS5_IJSG_SC_EEEEEEEvS1S_EENS_8epilogue10collective6detail29Sm90TmaWarpSpecializedAdapterINS23_15DefaultEpilogueIiNS5_IJSC_llEEES27_NS22_6thread17LinearCombinationIiLi1EiiLNS28_9ScaleType4KindE0ELNS_15FloatRoundStyleE2EiEENS1_15EpilogueDefaultEEEEEvvEEEEvNT_6ParamsE --------------------------
	.section	.nv.info._ZN7cutlass13device_kernelINS_4gemm6kernel13GemmUniversalIN4cute5tupleIJiiiiEEENS1_10collective13CollectiveMmaINS1_40MainloopSm90TmaGmmaWarpSpecializedSparseILi8ENS5_IJNS4_1CILi2EEENSA_ILi1EEESC_EEENS1_35KernelTmaWarpSpecializedCooperativeEEENS5_IJNSA_ILi128EEESG_SG_EEEaNS5_IJNS4_6LayoutINS5_IJiNS5_IJSB_iEEEiEEENS5_IJlNS5_IJSC_SB_EEElEEEEENSI_INS5_IJNS5_IJNSA_ILi64EEEiEEENS5_IJSG_iEEEiEEENS5_IJNS5_IJSG_NSA_ILi8192EEEEEENS5_IJSC_lEEElEEEEEEEEaNS5_IJlSC_lEEENS4_8TiledMMAINS4_8MMA_AtomIJNS4_4SM904GMMA6SPARSE28GMMA_64x128x64_S32S8S8_SS_TNILNS12_9SparseSelE0EEEEEENSI_ISD_NS5_IJSC_NSA_ILi0EEES18_EEEEENS5_IJNS4_10UnderscoreES1B_S1B_EEEEENS4_13SM90_TMA_LOADENS4_14ComposedLayoutINS4_7SwizzleILi2ELi4ELi3EEENS4_25smem_sparse_ptr_flag_bitsILi2ELi8EEENSI_INS5_IJNS5_IJSC_NSA_ILi8EEEEEENS5_IJSB_SO_EEEEEENS5_IJNS5_IJS18_SG_EEESL_EEEEEEEvNS4_8identityENS4_23SM90_TMA_LOAD_MULTICASTENS1F_INS1G_ILi3ELi4ELi3EEENS4_18smem_ptr_flag_bitsILi8EEENSI_INS5_IJS1K_SG_EEENS5_IJSG_SC_EEEEEEEvS1S_EENS_8epilogue10collective6detail29Sm90TmaWarpSpecializedAdapterINS23_15DefaultEpilogueIiNS5_IJSC_llEEES27_NS22_6thread17LinearCombinationIiLi1EiiLNS28_9ScaleType4KindE0ELNS_15FloatRoundStyleE2EiEENS1_15EpilogueDefaultEEEEEvvEEEEvNT_6ParamsE,"",@"SHT_CUDA_INFO"
	.sectionflags	@""
	.align	4


	//----- nvinfo : EIATTR_CUDA_API_VERSION
	.align		4
        /*0000*/ 	.byte	0x04, 0x37
        /*0002*/ 	.short	(.L_18 - .L_17)
.L_17:
        /*0004*/ 	.word	0x00000082


	//----- nvinfo : EIATTR_KPARAM_INFO
	.align		4
.L_18:
        /*0008*/ 	.byte	0x04, 0x17
        /*000a*/ 	.short	(.L_20 - .L_19)
.L_19:
        /*000c*/ 	.word	0x00000000
        /*0010*/ 	.short	0x0000
        /*0012*/ 	.short	0x0070
        /*0014*/ 	.byte	0x00, 0xf0, 0x01, 0x14


	//----- nvinfo : EIATTR_SPARSE_MMA_MASK
	.align		4
.L_20:
        /*0018*/ 	.byte	0x03, 0x50
        /*001a*/ 	.short	0x0004


	//----- nvinfo : EIATTR_MAXREG_COUNT
	.align		4
        /*001c*/ 	.byte	0x03, 0x1b
        /*001e*/ 	.short	0x00a8


	//----- nvinfo : EIATTR_NUM_BARRIERS
	.align		4
        /*0020*/ 	.byte	0x02, 0x4c
        /*0022*/ 	.byte	0x01
	.zero		1


	//----- nvinfo : EIATTR_MERCURY_ISA_VERSION
	.align		4
        /*0024*/ 	.byte	0x03, 0x5f
        /*0026*/ 	.short	0x0101


	//----- nvinfo : EIATTR_INT_WARP_WIDE_INSTR_OFFSETS
	.align		4
        /*0028*/ 	.byte	0x04, 0x31
        /*002a*/ 	.short	(.L_22 - .L_21)


	//   ....[0]....
.L_21:
        /*002c*/ 	.word	0x000005a0


	//   ....[1]....
        /*0030*/ 	.word	0x000006c0


	//   ....[2]....
        /*0034*/ 	.word	0x00000790


	//----- nvinfo : EIATTR_COOP_GROUP_MASK_REGIDS
	.align		4
.L_22:
        /*0038*/ 	.byte	0x04, 0x29
        /*003a*/ 	.short	(.L_24 - .L_23)


	//   ....[0]....
.L_23:
        /*003c*/ 	.word	0xffffffff


	//   ....[1]....
        /*0040*/ 	.word	0xffffffff


	//   ....[2]....
        /*0044*/ 	.word	0xffffffff


	//   ....[3]....
        /*0048*/ 	.word	0xffffffff


	//   ....[4]....
        /*004c*/ 	.word	0xffffffff


	//   ....[5]....
        /*0050*/ 	.word	0xffffffff


	//----- nvinfo : EIATTR_COOP_GROUP_INSTR_OFFSETS
	.align		4
.L_24:
        /*0054*/ 	.byte	0x04, 0x28
        /*0056*/ 	.short	(.L_26 - .L_25)


	//   ....[0]....
.L_25:
        /*0058*/ 	.word	0x00000060


	//   ....[1]....
        /*005c*/ 	.word	0x00000070


	//   ....[2]....
        /*0060*/ 	.word	0x00000160


	//   ....[3]....
        /*0064*/ 	.word	0x000003c0


	//   ....[4]....
        /*0068*/ 	.word	0x000008c0


	//   ....[5]....
        /*006c*/ 	.word	0x00001340


	//----- nvinfo : EIATTR_REG_RECONFIG
	.align		4
.L_26:
        /*0070*/ 	.byte	0x01, 0x54
	.zero		2


	//----- nvinfo : EIATTR_MBARRIER_INSTR_OFFSETS
	.align		4
        /*0074*/ 	.byte	0x04, 0x39
        /*0076*/ 	.short	(.L_28 - .L_27)


	//   ....[0]....
.L_27:
        /*0078*/ 	.word	0x00000280
        /*007c*/ 	.word	0x000000ff
        /*0080*/ 	.word	0x00000000
        /*0084*/ 	.short	0x0100
        /*0086*/ 	.byte	0x08
	.zero		1


	//   ....[1]....
        /*0088*/ 	.word	0x00000290
        /*008c*/ 	.word	0x000000ff
        /*0090*/ 	.word	0x00000040
        /*0094*/ 	.short	0x0100
        /*0096*/ 	.byte	0x08
	.zero		1


	//   ....[2]....
        /*0098*/ 	.word	0x000002a0
        /*009c*/ 	.word	0x000000ff
        /*00a0*/ 	.word	0x00000008
        /*00a4*/ 	.short	0x0100
        /*00a6*/ 	.byte	0x08
	.zero		1


	//   ....[3]....
        /*00a8*/ 	.word	0x000002b0
        /*00ac*/ 	.word	0x000000ff
        /*00b0*/ 	.word	0x00000048
        /*00b4*/ 	.short	0x0100
        /*00b6*/ 	.byte	0x08
	.zero		1


	//   ....[4]....
        /*00b8*/ 	.word	0x000002c0
        /*00bc*/ 	.word	0x000000ff
        /*00c0*/ 	.word	0x00000010
        /*00c4*/ 	.short	0x0100
        /*00c6*/ 	.byte	0x08
	.zero		1


	//   ....[5]....
        /*00c8*/ 	.word	0x000002d0
        /*00cc*/ 	.word	0x000000ff
        /*00d0*/ 	.word	0x00000050
        /*00d4*/ 	.short	0x0100
        /*00d6*/ 	.byte	0x08
	.zero		1


	//   ....[6]....
        /*00d8*/ 	.word	0x000002e0
        /*00dc*/ 	.word	0x000000ff
        /*00e0*/ 	.word	0x00000018
        /*00e4*/ 	.short	0x0100
        /*00e6*/ 	.byte	0x08
	.zero		1


	//   ....[7]....
        /*00e8*/ 	.word	0x000002f0
        /*00ec*/ 	.word	0x000000ff
        /*00f0*/ 	.word	0x00000058
        /*00f4*/ 	.short	0x0100
        /*00f6*/ 	.byte	0x08
	.zero		1


	//   ....[8]....
        /*00f8*/ 	.word	0x00000300
        /*00fc*/ 	.word	0x000000ff
        /*0100*/ 	.word	0x00000020
        /*0104*/ 	.short	0x0100
        /*0106*/ 	.byte	0x08
	.zero		1


	//   ....[9]....
        /*0108*/ 	.word	0x00000310
        /*010c*/ 	.word	0x000000ff
        /*0110*/ 	.word	0x00000060
        /*0114*/ 	.short	0x0100
        /*0116*/ 	.byte	0x08
	.zero		1


	//   ....[10]....
        /*0118*/ 	.word	0x00000320
        /*011c*/ 	.word	0x000000ff
        /*0120*/ 	.word	0x00000028
        /*0124*/ 	.short	0x0100
        /*0126*/ 	.byte	0x08
	.zero		1


	//   ....[11]....
        /*0128*/ 	.word	0x00000330
        /*012c*/ 	.word	0x000000ff
        /*0130*/ 	.word	0x00000068
        /*0134*/ 	.short	0x0100
        /*0136*/ 	.byte	0x08
	.zero		1


	//   ....[12]....
        /*0138*/ 	.word	0x00000340
        /*013c*/ 	.word	0x000000ff
        /*0140*/ 	.word	0x00000030
        /*0144*/ 	.short	0x0100
        /*0146*/ 	.byte	0x08
	.zero		1


	//   ....[13]....
        /*0148*/ 	.word	0x00000350
        /*014c*/ 	.word	0x000000ff
        /*0150*/ 	.word	0x00000070
        /*0154*/ 	.short	0x0100
        /*0156*/ 	.byte	0x08
	.zero		1


	//   ....[14]....
        /*0158*/ 	.word	0x00000360
        /*015c*/ 	.word	0x000000ff
        /*0160*/ 	.word	0x00000038
        /*0164*/ 	.short	0x0100
        /*0166*/ 	.byte	0x08
	.zero		1


	//   ....[15]....
        /*0168*/ 	.word	0x00000370
        /*016c*/ 	.word	0x000000ff
        /*0170*/ 	.word	0x00000078
        /*0174*/ 	.short	0x0100
        /*0176*/ 	.byte	0x08
	.zero		1


	//   ....[16]....
        /*0178*/ 	.word	0x000007f0
        /*017c*/ 	.word	0x000000ff
        /*0180*/ 	.word	0x00000090
        /*0184*/ 	.short	0x0100
        /*0186*/ 	.byte	0x06
	.zero		1


	//   ....[17]....
        /*0188*/ 	.word	0x00000870
        /*018c*/ 	.word	0x000000ff
        /*0190*/ 	.word	0x00000098
        /*0194*/ 	.short	0x0100
        /*0196*/ 	.byte	0x06
	.zero		1


	//   ....[18]....
        /*0198*/ 	.word	0x00001680
        /*019c*/ 	.word	0x000000ff
        /*01a0*/ 	.word	0x00000000
        /*01a4*/ 	.short	0x010a
        /*01a6*/ 	.byte	0x08
	.zero		1


	//   ....[19]....
        /*01a8*/ 	.word	0x00001770
        /*01ac*/ 	.word	0x000000ff
        /*01b0*/ 	.word	0x00000000
        /*01b4*/ 	.short	0x010a
        /*01b6*/ 	.byte	0x08
	.zero		1


	//   ....[20]....
        /*01b8*/ 	.word	0x00001920
        /*01bc*/ 	.word	0x0000000e
        /*01c0*/ 	.word	0x00000000
        /*01c4*/ 	.short	0x0101
        /*01c6*/ 	.byte	0x3f
	.zero		1


	//   ....[21]....
        /*01c8*/ 	.word	0x00007700
        /*01cc*/ 	.word	0x00000015
        /*01d0*/ 	.word	0x00000040
        /*01d4*/ 	.short	0x010a
        /*01d6*/ 	.byte	0x3f
	.zero		1


	//   ....[22]....
        /*01d8*/ 	.word	0x00007b70
        /*01dc*/ 	.word	0x00000007
        /*01e0*/ 	.word	0x00000098
        /*01e4*/ 	.short	0x0101
        /*01e6*/ 	.byte	0x3f
	.zero		1


	//   ....[23]....
        /*01e8*/ 	.word	0x00008280
        /*01ec*/ 	.word	0x00000005
        /*01f0*/ 	.word	0x00000000
        /*01f4*/ 	.short	0x010a
        /*01f6*/ 	.byte	0x3f
	.zero		1


	//   ....[24]....
        /*01f8*/ 	.word	0x00008300
        /*01fc*/ 	.word	0x00000007
        /*0200*/ 	.word	0x00000000
        /*0204*/ 	.short	0x010a
        /*0206*/ 	.byte	0x3f
	.zero		1


	//   ....[25]....
        /*0208*/ 	.word	0x00008390
        /*020c*/ 	.word	0x00000006
        /*0210*/ 	.word	0x00000000
        /*0214*/ 	.short	0x010a
        /*0216*/ 	.byte	0x3f
	.zero		1


	//   ....[26]....
        /*0218*/ 	.word	0x00008420
        /*021c*/ 	.word	0x00000007
        /*0220*/ 	.word	0x00000000
        /*0224*/ 	.short	0x010a
        /*0226*/ 	.byte	0x3f
	.zero		1


	//   ....[27]....
        /*0228*/ 	.word	0x000084b0
        /*022c*/ 	.word	0x00000006
        /*0230*/ 	.word	0x00000000
        /*0234*/ 	.short	0x010a
        /*0236*/ 	.byte	0x3f
	.zero		1


	//   ....[28]....
        /*0238*/ 	.word	0x00008540
        /*023c*/ 	.word	0x00000007
        /*0240*/ 	.word	0x00000000
        /*0244*/ 	.short	0x010a
        /*0246*/ 	.byte	0x3f
	.zero		1


	//   ....[29]....
        /*0248*/ 	.word	0x000085d0
        /*024c*/ 	.word	0x00000006
        /*0250*/ 	.word	0x00000000
        /*0254*/ 	.short	0x010a
        /*0256*/ 	.byte	0x3f
	.zero		1


	//   ....[30]....
        /*0258*/ 	.word	0x00008660
        /*025c*/ 	.word	0x00000003
        /*0260*/ 	.word	0x00000000
        /*0264*/ 	.short	0x010a
        /*0266*/ 	.byte	0x3f
	.zero		1


	//   ....[31]....
        /*0268*/ 	.word	0x000086d0
        /*026c*/ 	.word	0x00000014
        /*0270*/ 	.word	0x00000000
        /*0274*/ 	.short	0x010a
        /*0276*/ 	.byte	0x3f
	.zero		1


	//   ....[32]....
        /*0278*/ 	.word	0x000087a0
        /*027c*/ 	.word	0x00000015
        /*0280*/ 	.word	0x00000040
        /*0284*/ 	.short	0x010a
        /*0286*/ 	.byte	0x3f
	.zero		1


	//   ....[33]....
        /*0288*/ 	.word	0x00008870
        /*028c*/ 	.word	0x00000005
        /*0290*/ 	.word	0x00000000
        /*0294*/ 	.short	0x010a
        /*0296*/ 	.byte	0x3f
	.zero		1


	//   ....[34]....
        /*0298*/ 	.word	0x000088c0
        /*029c*/ 	.word	0x00000007
        /*02a0*/ 	.word	0x00000000
        /*02a4*/ 	.short	0x010a
        /*02a6*/ 	.byte	0x3f
	.zero		1


	//   ....[35]....
        /*02a8*/ 	.word	0x00008910
        /*02ac*/ 	.word	0x00000006
        /*02b0*/ 	.word	0x00000000
        /*02b4*/ 	.short	0x010a
        /*02b6*/ 	.byte	0x3f
	.zero		1


	//   ....[36]....
        /*02b8*/ 	.word	0x00008960
        /*02bc*/ 	.word	0x00000007
        /*02c0*/ 	.word	0x00000000
        /*02c4*/ 	.short	0x010a
        /*02c6*/ 	.byte	0x3f
	.zero		1


	//   ....[37]....
        /*02c8*/ 	.word	0x000089b0
        /*02cc*/ 	.word	0x00000006
        /*02d0*/ 	.word	0x00000000
        /*02d4*/ 	.short	0x010a
        /*02d6*/ 	.byte	0x3f
	.zero		1


	//   ....[38]....
        /*02d8*/ 	.word	0x00008a00
        /*02dc*/ 	.word	0x00000007
        /*02e0*/ 	.word	0x00000000
        /*02e4*/ 	.short	0x010a
        /*02e6*/ 	.byte	0x3f
	.zero		1


	//   ....[39]....
        /*02e8*/ 	.word	0x00008a50
        /*02ec*/ 	.word	0x00000006
        /*02f0*/ 	.word	0x00000000
        /*02f4*/ 	.short	0x010a
        /*02f6*/ 	.byte	0x3f
	.zero		1


	//----- nvinfo : EIATTR_NUM_MBARRIERS
	.align		4
.L_28:
        /*02f8*/ 	.byte	0x03, 0x38
        /*02fa*/ 	.short	0x0012


	//----- nvinfo : EIATTR_EXIT_INSTR_OFFSETS
	.align		4
        /*02fc*/ 	.byte	0x04, 0x1c
        /*02fe*/ 	.short	(.L_30 - .L_29)


	//   ....[0]....
.L_29:
        /*0300*/ 	.word	0x00000a20


	//   ....[1]....
        /*0304*/ 	.word	0x00001210


	//   ....[2]....
        /*0308*/ 	.word	0x00006de0


	//   ....[3]....
        /*030c*/ 	.word	0x00007340


	//   ....[4]....
        /*0310*/ 	.word	0x000086b0


	//----- nvinfo : EIATTR_MAX_THREADS
	.align		4
.L_30:
        /*0314*/ 	.byte	0x04, 0x05
        /*0316*/ 	.short	(.L_32 - .L_31)
.L_31:
        /*0318*/ 	.word	0x00000180
        /*031c*/ 	.word	0x00000001
        /*0320*/ 	.word	0x00000001


	//----- nvinfo : EIATTR_CRS_STACK_SIZE
	.align		4
.L_32:
        /*0324*/ 	.byte	0x04, 0x1e
        /*0326*/ 	.short	(.L_34 - .L_33)
.L_33:
        /*0328*/ 	.word	0x00000000


	//----- nvinfo : EIATTR_CBANK_PARAM_SIZE
	.align		4
.L_34:
        /*032c*/ 	.byte	0x03, 0x19
        /*032e*/ 	.short	0x0570


	//----- nvinfo : EIATTR_PARAM_CBANK
	.align		4
        /*0330*/ 	.byte	0x04, 0x0a
        /*0332*/ 	.short	(.L_36 - .L_35)
	.align		4
.L_35:
        /*0334*/ 	.word	index@(.nv.constant0._ZN7cutlass13device_kernelINS_4gemm6kernel13GemmUniversalIN4cute5tupleIJiiiiEEENS1_10collective13CollectiveMmaINS1_40MainloopSm90TmaGmmaWarpSpecializedSparseILi8ENS5_IJNS4_1CILi2EEENSA_ILi1EEESC_EEENS1_35KernelTmaWarpSpecializedCooperativeEEENS5_IJNSA_ILi128EEESG_SG_EEEaNS5_IJNS4_6LayoutINS5_IJiNS5_IJSB_iEEEiEEENS5_IJlNS5_IJSC_SB_EEElEEEEENSI_INS5_IJNS5_IJNSA_ILi64EEEiEEENS5_IJSG_iEEEiEEENS5_IJNS5_IJSG_NSA_ILi8192EEEEEENS5_IJSC_lEEElEEEEEEEEaNS5_IJlSC_lEEENS4_8TiledMMAINS4_8MMA_AtomIJNS4_4SM904GMMA6SPARSE28GMMA_64x128x64_S32S8S8_SS_TNILNS12_9SparseSelE0EEEEEENSI_ISD_NS5_IJSC_NSA_ILi0EEES18_EEEEENS5_IJNS4_10UnderscoreES1B_S1B_EEEEENS4_13SM90_TMA_LOADENS4_14ComposedLayoutINS4_7SwizzleILi2ELi4ELi3EEENS4_25smem_sparse_ptr_flag_bitsILi2ELi8EEENSI_INS5_IJNS5_IJSC_NSA_ILi8EEEEEENS5_IJSB_SO_EEEEEENS5_IJNS5_IJS18_SG_EEESL_EEEEEEEvNS4_8identityENS4_23SM90_TMA_LOAD_MULTICASTENS1F_INS1G_ILi3ELi4ELi3EEENS4_18smem_ptr_flag_bitsILi8EEENSI_INS5_IJS1K_SG_EEENS5_IJSG_SC_EEEEEEEvS1S_EENS_8epilogue10collective6detail29Sm90TmaWarpSpecializedAdapterINS23_15DefaultEpilogueIiNS5_IJSC_llEEES27_NS22_6thread17LinearCombinationIiLi1EiiLNS28_9ScaleType4KindE0ELNS_15FloatRoundStyleE2EiEENS1_15EpilogueDefaultEEEEEvvEEEEvNT_6ParamsE)
        /*0338*/ 	.short	0x0210
        /*033a*/ 	.short	0x0570


	//----- nvinfo : EIATTR_SW_WAR
	.align		4
.L_36:
        /*033c*/ 	.byte	0x04, 0x36
        /*033e*/ 	.short	(.L_38 - .L_37)
.L_37:
        /*0340*/ 	.word	0x00000008
.L_38:


//--------------------- .nv.callgraph             --------------------------
	.section	.nv.callgraph,"",@"SHT_CUDA_CALLGRAPH"
	.align	4
	.sectionentsize	8
	.align		4
        /*0000*/ 	.word	0x00000000
	.align		4
        /*0004*/ 	.word	0xffffffff
	.align		4
        /*0008*/ 	.word	0x00000000
	.align		4
        /*000c*/ 	.word	0xfffffffe
	.align		4
        /*0010*/ 	.word	0x00000000
	.align		4
        /*0014*/ 	.word	0xfffffffd
	.align		4
        /*0018*/ 	.word	0x00000000
	.align		4
        /*001c*/ 	.word	0xfffffffc


//--------------------- .nv.constant4             --------------------------
	.section	.nv.constant4,"a",@progbits
	.align	8
	.align		8
.nv.constant4:
        /*0000*/ 	.dword	_ZN39_INTERNAL_9817d9e1_4_k_cu_e5da6f4a_27834cuda3std3__45__cpo5beginE
	.align		8
        /*0008*/ 	.dword	_ZN39_INTERNAL_9817d9e1_4_k_cu_e5da6f4a_27834cuda3std3__45__cpo3endE
	.align		8
        /*0010*/ 	.dword	_ZN39_INTERNAL_9817d9e1_4_k_cu_e5da6f4a_27834cuda3std3__45__cpo6cbeginE
	.align		8
        /*0018*/ 	.dword	_ZN39_INTERNAL_9817d9e1_4_k_cu_e5da6f4a_27834cuda3std3__45__cpo4cendE
	.align		8
        /*0020*/ 	.dword	_ZN39_INTERNAL_9817d9e1_4_k_cu_e5da6f4a_27834cuda3std3__441_GLOBAL__N__9817d9e1_4_k_cu_e5da6f4a_27836ignoreE
	.align		8
        /*0028*/ 	.dword	_ZN39_INTERNAL_9817d9e1_4_k_cu_e5da6f4a_27834cuda3std3__419piecewise_constructE
	.align		8
        /*0030*/ 	.dword	_ZN39_INTERNAL_9817d9e1_4_k_cu_e5da6f4a_27834cuda3std3__48in_placeE
	.align		8
        /*0038*/ 	.dword	_ZN39_INTERNAL_9817d9e1_4_k_cu_e5da6f4a_27834cuda3std6ranges3__45__cpo4swapE
	.align		8
        /*0040*/ 	.dword	_ZN39_INTERNAL_9817d9e1_4_k_cu_e5da6f4a_27834cuda3std6ranges3__45__cpo9iter_moveE
	.align		8
        /*0048*/ 	.dword	_ZN39_INTERNAL_9817d9e1_4_k_cu_e5da6f4a_27834cute7productE
	.align		8
        /*0050*/ 	.dword	_ZN39_INTERNAL_9817d9e1_4_k_cu_e5da6f4a_27834cute1_E


//--------------------- .text._ZN7cutlass13device_kernelINS_4gemm6kernel13GemmUniversalIN4cute5tupleIJiiiiEEENS1_10collective13CollectiveMmaINS1_40MainloopSm90TmaGmmaWarpSpecializedSparseILi8ENS5_IJNS4_1CILi2EEENSA_ILi1EEESC_EEENS1_35KernelTmaWarpSpecializedCooperativeEEENS5_IJNSA_ILi128EEESG_SG_EEEaNS5_IJNS4_6LayoutINS5_IJiNS5_IJSB_iEEEiEEENS5_IJlNS5_IJSC_SB_EEElEEEEENSI_INS5_IJNS5_IJNSA_ILi64EEEiEEENS5_IJSG_iEEEiEEENS5_IJNS5_IJSG_NSA_ILi8192EEEEEENS5_IJSC_lEEElEEEEEEEEaNS5_IJlSC_lEEENS4_8TiledMMAINS4_8MMA_AtomIJNS4_4SM904GMMA6SPARSE28GMMA_64x128x64_S32S8S8_SS_TNILNS12_9SparseSelE0EEEEEENSI_ISD_NS5_IJSC_NSA_ILi0EEES18_EEEEENS5_IJNS4_10UnderscoreES1B_S1B_EEEEENS4_13SM90_TMA_LOADENS4_14ComposedLayoutINS4_7SwizzleILi2ELi4ELi3EEENS4_25smem_sparse_ptr_flag_bitsILi2ELi8EEENSI_INS5_IJNS5_IJSC_NSA_ILi8EEEEEENS5_IJSB_SO_EEEEEENS5_IJNS5_IJS18_SG_EEESL_EEEEEEEvNS4_8identityENS4_23SM90_TMA_LOAD_MULTICASTENS1F_INS1G_ILi3ELi4ELi3EEENS4_18smem_ptr_flag_bitsILi8EEENSI_INS5_IJS1K_SG_EEENS5_IJSG_SC_EEEEEEEvS1S_EENS_8epilogue10collective6detail29Sm90TmaWarpSpecializedAdapterINS23_15DefaultEpilogueIiNS5_IJSC_llEEES27_NS22_6thread17LinearCombinationIiLi1EiiLNS28_9ScaleType4KindE0ELNS_15FloatRoundStyleE2EiEENS1_15EpilogueDefaultEEEEEvvEEEEvNT_6ParamsE --------------------------
	.section	.text._ZN7cutlass13device_kernelINS_4gemm6kernel13GemmUniversalIN4cute5tupleIJiiiiEEENS1_10collective13CollectiveMmaINS1_40MainloopSm90TmaGmmaWarpSpecializedSparseILi8ENS5_IJNS4_1CILi2EEENSA_ILi1EEESC_EEENS1_35KernelTmaWarpSpecializedCooperativeEEENS5_IJNSA_ILi128EEESG_SG_EEEaNS5_IJNS4_6LayoutINS5_IJiNS5_IJSB_iEEEiEEENS5_IJlNS5_IJSC_SB_EEElEEEEENSI_INS5_IJNS5_IJNSA_ILi64EEEiEEENS5_IJSG_iEEEiEEENS5_IJNS5_IJSG_NSA_ILi8192EEEEEENS5_IJSC_lEEElEEEEEEEEaNS5_IJlSC_lEEENS4_8TiledMMAINS4_8MMA_AtomIJNS4_4SM904GMMA6SPARSE28GMMA_64x128x64_S32S8S8_SS_TNILNS12_9SparseSelE0EEEEEENSI_ISD_NS5_IJSC_NSA_ILi0EEES18_EEEEENS5_IJNS4_10UnderscoreES1B_S1B_EEEEENS4_13SM90_TMA_LOADENS4_14ComposedLayoutINS4_7SwizzleILi2ELi4ELi3EEENS4_25smem_sparse_ptr_flag_bitsILi2ELi8EEENSI_INS5_IJNS5_IJSC_NSA_ILi8EEEEEENS5_IJSB_SO_EEEEEENS5_IJNS5_IJS18_SG_EEESL_EEEEEEEvNS4_8identityENS4_23SM90_TMA_LOAD_MULTICASTENS1F_INS1G_ILi3ELi4ELi3EEENS4_18smem_ptr_flag_bitsILi8EEENSI_INS5_IJS1K_SG_EEENS5_IJSG_SC_EEEEEEEvS1S_EENS_8epilogue10collective6detail29Sm90TmaWarpSpecializedAdapterINS23_15DefaultEpilogueIiNS5_IJSC_llEEES27_NS22_6thread17LinearCombinationIiLi1EiiLNS28_9ScaleType4KindE0ELNS_15FloatRoundStyleE2EiEENS1_15EpilogueDefaultEEEEEvvEEEEvNT_6ParamsE,"ax",@progbits
	.align	128
.text._ZN7cutlass13device_kernelINS_4gemm6kernel13GemmUniversalIN4cute5tupleIJiiiiEEENS1_10collective13CollectiveMmaINS1_40MainloopSm90TmaGmmaWarpSpecializedSparseILi8ENS5_IJNS4_1CILi2EEENSA_ILi1EEESC_EEENS1_35KernelTmaWarpSpecializedCooperativeEEENS5_IJNSA_ILi128EEESG_SG_EEEaNS5_IJNS4_6LayoutINS5_IJiNS5_IJSB_iEEEiEEENS5_IJlNS5_IJSC_SB_EEElEEEEENSI_INS5_IJNS5_IJNSA_ILi64EEEiEEENS5_IJSG_iEEEiEEENS5_IJNS5_IJSG_NSA_ILi8192EEEEEENS5_IJSC_lEEElEEEEEEEEaNS5_IJlSC_lEEENS4_8TiledMMAINS4_8MMA_AtomIJNS4_4SM904GMMA6SPARSE28GMMA_64x128x64_S32S8S8_SS_TNILNS12_9SparseSelE0EEEEEENSI_ISD_NS5_IJSC_NSA_ILi0EEES18_EEEEENS5_IJNS4_10UnderscoreES1B_S1B_EEEEENS4_13SM90_TMA_LOADENS4_14ComposedLayoutINS4_7SwizzleILi2ELi4ELi3EEENS4_25smem_sparse_ptr_flag_bitsILi2ELi8EEENSI_INS5_IJNS5_IJSC_NSA_ILi8EEEEEENS5_IJSB_SO_EEEEEENS5_IJNS5_IJS18_SG_EEESL_EEEEEEEvNS4_8identityENS4_23SM90_TMA_LOAD_MULTICASTENS1F_INS1G_ILi3ELi4ELi3EEENS4_18smem_ptr_flag_bitsILi8EEENSI_INS5_IJS1K_SG_EEENS5_IJSG_SC_EEEEEEEvS1S_EENS_8epilogue10collective6detail29Sm90TmaWarpSpecializedAdapterINS23_15DefaultEpilogueIiNS5_IJSC_llEEES27_NS22_6thread17LinearCombinationIiLi1EiiLNS28_9ScaleType4KindE0ELNS_15FloatRoundStyleE2EiEENS1_15EpilogueDefaultEEEEEvvEEEEvNT_6ParamsE:
        .type           _ZN7cutlass13device_kernelINS_4gemm6kernel13GemmUniversalIN4cute5tupleIJiiiiEEENS1_10collective13CollectiveMmaINS1_40MainloopSm90TmaGmmaWarpSpecializedSparseILi8ENS5_IJNS4_1CILi2EEENSA_ILi1EEESC_EEENS1_35KernelTmaWarpSpecializedCooperativeEEENS5_IJNSA_ILi128EEESG_SG_EEEaNS5_IJNS4_6LayoutINS5_IJiNS5_IJSB_iEEEiEEENS5_IJlNS5_IJSC_SB_EEElEEEEENSI_INS5_IJNS5_IJNSA_ILi64EEEiEEENS5_IJSG_iEEEiEEENS5_IJNS5_IJSG_NSA_ILi8192EEEEEENS5_IJSC_lEEElEEEEEEEEaNS5_IJlSC_lEEENS4_8TiledMMAINS4_8MMA_AtomIJNS4_4SM904GMMA6SPARSE28GMMA_64x128x64_S32S8S8_SS_TNILNS12_9SparseSelE0EEEEEENSI_ISD_NS5_IJSC_NSA_ILi0EEES18_EEEEENS5_IJNS4_10UnderscoreES1B_S1B_EEEEENS4_13SM90_TMA_LOADENS4_14ComposedLayoutINS4_7SwizzleILi2ELi4ELi3EEENS4_25smem_sparse_ptr_flag_bitsILi2ELi8EEENSI_INS5_IJNS5_IJSC_NSA_ILi8EEEEEENS5_IJSB_SO_EEEEEENS5_IJNS5_IJS18_SG_EEESL_EEEEEEEvNS4_8identityENS4_23SM90_TMA_LOAD_MULTICASTENS1F_INS1G_ILi3ELi4ELi3EEENS4_18smem_ptr_flag_bitsILi8EEENSI_INS5_IJS1K_SG_EEENS5_IJSG_SC_EEEEEEEvS1S_EENS_8epilogue10collective6detail29Sm90TmaWarpSpecializedAdapterINS23_15DefaultEpilogueIiNS5_IJSC_llEEES27_NS22_6thread17LinearCombinationIiLi1EiiLNS28_9ScaleType4KindE0ELNS_15FloatRoundStyleE2EiEENS1_15EpilogueDefaultEEEEEvvEEEEvNT_6ParamsE,@function
        .size           _ZN7cutlass13device_kernelINS_4gemm6kernel13GemmUniversalIN4cute5tupleIJiiiiEEENS1_10collective13CollectiveMmaINS1_40MainloopSm90TmaGmmaWarpSpecializedSparseILi8ENS5_IJNS4_1CILi2EEENSA_ILi1EEESC_EEENS1_35KernelTmaWarpSpecializedCooperativeEEENS5_IJNSA_ILi128EEESG_SG_EEEaNS5_IJNS4_6LayoutINS5_IJiNS5_IJSB_iEEEiEEENS5_IJlNS5_IJSC_SB_EEElEEEEENSI_INS5_IJNS5_IJNSA_ILi64EEEiEEENS5_IJSG_iEEEiEEENS5_IJNS5_IJSG_NSA_ILi8192EEEEEENS5_IJSC_lEEElEEEEEEEEaNS5_IJlSC_lEEENS4_8TiledMMAINS4_8MMA_AtomIJNS4_4SM904GMMA6SPARSE28GMMA_64x128x64_S32S8S8_SS_TNILNS12_9SparseSelE0EEEEEENSI_ISD_NS5_IJSC_NSA_ILi0EEES18_EEEEENS5_IJNS4_10UnderscoreES1B_S1B_EEEEENS4_13SM90_TMA_LOADENS4_14ComposedLayoutINS4_7SwizzleILi2ELi4ELi3EEENS4_25smem_sparse_ptr_flag_bitsILi2ELi8EEENSI_INS5_IJNS5_IJSC_NSA_ILi8EEEEEENS5_IJSB_SO_EEEEEENS5_IJNS5_IJS18_SG_EEESL_EEEEEEEvNS4_8identityENS4_23SM90_TMA_LOAD_MULTICASTENS1F_INS1G_ILi3ELi4ELi3EEENS4_18smem_ptr_flag_bitsILi8EEENSI_INS5_IJS1K_SG_EEENS5_IJSG_SC_EEEEEEEvS1S_EENS_8epilogue10collective6detail29Sm90TmaWarpSpecializedAdapterINS23_15DefaultEpilogueIiNS5_IJSC_llEEES27_NS22_6thread17LinearCombinationIiLi1EiiLNS28_9ScaleType4KindE0ELNS_15FloatRoundStyleE2EiEENS1_15EpilogueDefaultEEEEEvvEEEEvNT_6ParamsE,(.L_x_197 - _ZN7cutlass13device_kernelINS_4gemm6kernel13GemmUniversalIN4cute5tupleIJiiiiEEENS1_10collective13CollectiveMmaINS1_40MainloopSm90TmaGmmaWarpSpecializedSparseILi8ENS5_IJNS4_1CILi2EEENSA_ILi1EEESC_EEENS1_35KernelTmaWarpSpecializedCooperativeEEENS5_IJNSA_ILi128EEESG_SG_EEEaNS5_IJNS4_6LayoutINS5_IJiNS5_IJSB_iEEEiEEENS5_IJlNS5_IJSC_SB_EEElEEEEENSI_INS5_IJNS5_IJNSA_ILi64EEEiEEENS5_IJSG_iEEEiEEENS5_IJNS5_IJSG_NSA_ILi8192EEEEEENS5_IJSC_lEEElEEEEEEEEaNS5_IJlSC_lEEENS4_8TiledMMAINS4_8MMA_AtomIJNS4_4SM904GMMA6SPARSE28GMMA_64x128x64_S32S8S8_SS_TNILNS12_9SparseSelE0EEEEEENSI_ISD_NS5_IJSC_NSA_ILi0EEES18_EEEEENS5_IJNS4_10UnderscoreES1B_S1B_EEEEENS4_13SM90_TMA_LOADENS4_14ComposedLayoutINS4_7SwizzleILi2ELi4ELi3EEENS4_25smem_sparse_ptr_flag_bitsILi2ELi8EEENSI_INS5_IJNS5_IJSC_NSA_ILi8EEEEEENS5_IJSB_SO_EEEEEENS5_IJNS5_IJS18_SG_EEESL_EEEEEEEvNS4_8identityENS4_23SM90_TMA_LOAD_MULTICASTENS1F_INS1G_ILi3ELi4ELi3EEENS4_18smem_ptr_flag_bitsILi8EEENSI_INS5_IJS1K_SG_EEENS5_IJSG_SC_EEEEEEEvS1S_EENS_8epilogue10collective6detail29Sm90TmaWarpSpecializedAdapterINS23_15DefaultEpilogueIiNS5_IJSC_llEEES27_NS22_6thread17LinearCombinationIiLi1EiiLNS28_9ScaleType4KindE0ELNS_15FloatRoundStyleE2EiEENS1_15EpilogueDefaultEEEEEvvEEEEvNT_6ParamsE)
        .other          _ZN7cutlass13device_kernelINS_4gemm6kernel13GemmUniversalIN4cute5tupleIJiiiiEEENS1_10collective13CollectiveMmaINS1_40MainloopSm90TmaGmmaWarpSpecializedSparseILi8ENS5_IJNS4_1CILi2EEENSA_ILi1EEESC_EEENS1_35KernelTmaWarpSpecializedCooperativeEEENS5_IJNSA_ILi128EEESG_SG_EEEaNS5_IJNS4_6LayoutINS5_IJiNS5_IJSB_iEEEiEEENS5_IJlNS5_IJSC_SB_EEElEEEEENSI_INS5_IJNS5_IJNSA_ILi64EEEiEEENS5_IJSG_iEEEiEEENS5_IJNS5_IJSG_NSA_ILi8192EEEEEENS5_IJSC_lEEElEEEEEEEEaNS5_IJlSC_lEEENS4_8TiledMMAINS4_8MMA_AtomIJNS4_4SM904GMMA6SPARSE28GMMA_64x128x64_S32S8S8_SS_TNILNS12_9SparseSelE0EEEEEENSI_ISD_NS5_IJSC_NSA_ILi0EEES18_EEEEENS5_IJNS4_10UnderscoreES1B_S1B_EEEEENS4_13SM90_TMA_LOADENS4_14ComposedLayoutINS4_7SwizzleILi2ELi4ELi3EEENS4_25smem_sparse_ptr_flag_bitsILi2ELi8EEENSI_INS5_IJNS5_IJSC_NSA_ILi8EEEEEENS5_IJSB_SO_EEEEEENS5_IJNS5_IJS18_SG_EEESL_EEEEEEEvNS4_8identityENS4_23SM90_TMA_LOAD_MULTICASTENS1F_INS1G_ILi3ELi4ELi3EEENS4_18smem_ptr_flag_bitsILi8EEENSI_INS5_IJS1K_SG_EEENS5_IJSG_SC_EEEEEEEvS1S_EENS_8epilogue10collective6detail29Sm90TmaWarpSpecializedAdapterINS23_15DefaultEpilogueIiNS5_IJSC_llEEES27_NS22_6thread17LinearCombinationIiLi1EiiLNS28_9ScaleType4KindE0ELNS_15FloatRoundStyleE2EiEENS1_15EpilogueDefaultEEEEEvvEEEEvNT_6ParamsE,@"STO_CUDA_ENTRY STV_DEFAULT"
_ZN7cutlass13device_kernelINS_4gemm6kernel13GemmUniversalIN4cute5tupleIJiiiiEEENS1_10collective13CollectiveMmaINS1_40MainloopSm90TmaGmmaWarpSpecializedSparseILi8ENS5_IJNS4_1CILi2EEENSA_ILi1EEESC_EEENS1_35KernelTmaWarpSpecializedCooperativeEEENS5_IJNSA_ILi128EEESG_SG_EEEaNS5_IJNS4_6LayoutINS5_IJiNS5_IJSB_iEEEiEEENS5_IJlNS5_IJSC_SB_EEElEEEEENSI_INS5_IJNS5_IJNSA_ILi64EEEiEEENS5_IJSG_iEEEiEEENS5_IJNS5_IJSG_NSA_ILi8192EEEEEENS5_IJSC_lEEElEEEEEEEEaNS5_IJlSC_lEEENS4_8TiledMMAINS4_8MMA_AtomIJNS4_4SM904GMMA6SPARSE28GMMA_64x128x64_S32S8S8_SS_TNILNS12_9SparseSelE0EEEEEENSI_ISD_NS5_IJSC_NSA_ILi0EEES18_EEEEENS5_IJNS4_10UnderscoreES1B_S1B_EEEEENS4_13SM90_TMA_LOADENS4_14ComposedLayoutINS4_7SwizzleILi2ELi4ELi3EEENS4_25smem_sparse_ptr_flag_bitsILi2ELi8EEENSI_INS5_IJNS5_IJSC_NSA_ILi8EEEEEENS5_IJSB_SO_EEEEEENS5_IJNS5_IJS18_SG_EEESL_EEEEEEEvNS4_8identityENS4_23SM90_TMA_LOAD_MULTICASTENS1F_INS1G_ILi3ELi4ELi3EEENS4_18smem_ptr_flag_bitsILi8EEENSI_INS5_IJS1K_SG_EEENS5_IJSG_SC_EEEEEEEvS1S_EENS_8epilogue10collective6detail29Sm90TmaWarpSpecializedAdapterINS23_15DefaultEpilogueIiNS5_IJSC_llEEES27_NS22_6thread17LinearCombinationIiLi1EiiLNS28_9ScaleType4KindE0ELNS_15FloatRoundStyleE2EiEENS1_15EpilogueDefaultEEEEEvvEEEEvNT_6ParamsE:
[----:B------:R-:W-:Y:S01]  /*0000*/  LDC R1, c[0x0][0x28] ;  /* 0x00000a00ff017b82 */ /* 0x000fe20000000800 */
[----:B------:R-:W0:Y:S01]  /*0010*/  S2R R0, SR_TID.X ;  /* 0x0000000000007919 */ /* 0x000e220000002100 */
[----:B------:R-:W-:Y:S01]  /*0020*/  ELECT P0, URZ, PT ;  /* 0x00000000003f782f */ /* 0x000fe20003800000 */
[----:B------:R-:W-:Y:S01]  /*0030*/  BSSY B0, `(.L_x_0) ;  /* 0x0000012000007945 */ /* 0x000fe20003800000 */
[--C-:B0-----:R-:W-:Y:S02]  /*0040*/  SHF.R.U32.HI R2, RZ, 0x5, R0.reuse ;  /* 0x00000005ff027819 */ /* 0x101fe40000011600 */
[----:B------:R-:W-:-:S03]  /*0050*/  SHF.R.U32.HI R8, RZ, 0x7, R0 ;  /* 0x00000007ff087819 */ /* 0x000fc60000011600 */
[----:B------:R-:W0:Y:S04]  /*0060*/  SHFL.IDX PT, R9, R2, RZ, 0x1f ;  /* 0x00001fff02097589 */ /* 0x000e2800000e0000 */
[----:B------:R1:W2:Y:S01]  /*0070*/  SHFL.IDX PT, R3, R8, RZ, 0x1f ;  /* 0x00001fff08037589 */ /* 0x0002a200000e0000 */
[----:B0-----:R-:W-:-:S13]  /*0080*/  ISETP.NE.OR P0, PT, R9, RZ, !P0 ;  /* 0x000000ff0900720c */ /* 0x001fda0004705670 */
[----:B-12---:R-:W-:Y:S05]  /*0090*/  @P0 BRA `(.L_x_1) ;  /* 0x00000000002c0947 */ /* 0x006fea0003800000 */
[----:B------:R-:W-:Y:S02]  /*00a0*/  ULDC.64 UR4, c[0x0][0x198] ;  /* 0x0000660000047ab9 */ /* 0x000fe40000000a00 */
[----:B------:R-:W-:Y:S02]  /*00b0*/  UIADD3 UR6, UP0, UR4, 0xf0, URZ ;  /* 0x000000f004067890 */ /* 0x000fe4000ff1e03f */
[----:B------:R-:W-:Y:S02]  /*00c0*/  UIADD3 UR8, UP1, UR4, 0x1f0, URZ ;  /* 0x000001f004087890 */ /* 0x000fe4000ff3e03f */
[----:B------:R-:W-:Y:S02]  /*00d0*/  UIADD3 UR4, UP2, UR4, 0x2f0, URZ ;  /* 0x000002f004047890 */ /* 0x000fe4000ff5e03f */
[----:B------:R-:W-:Y:S02]  /*00e0*/  UIADD3.X UR7, URZ, UR5, URZ, UP0, !UPT ;  /* 0x000000053f077290 */ /* 0x000fe400087fe43f */
[----:B------:R-:W-:-:S02]  /*00f0*/  UIADD3.X UR9, URZ, UR5, URZ, UP1, !UPT ;  /* 0x000000053f097290 */ /* 0x000fc40008ffe43f */
[----:B------:R-:W-:-:S05]  /*0100*/  UIADD3.X UR5, URZ, UR5, URZ, UP2, !UPT ;  /* 0x000000053f057290 */ /* 0x000fca00097fe43f */
[----:B------:R0:W-:Y:S02]  /*0110*/  UTMACCTL.PF [UR6] ;  /* 0x00000000060079b9 */ /* 0x0001e40008040000 */
[----:B------:R0:W-:Y:S02]  /*0120*/  UTMACCTL.PF [UR8] ;  /* 0x00000000080079b9 */ /* 0x0001e40008040000 */
[----:B------:R0:W-:Y:S02]  /*0130*/  UTMACCTL.PF [UR4] ;  /* 0x00000000040079b9 */ /* 0x0001e40008040000 */
[----:B0-----:R-:W-:Y:S01]  /*0140*/  NOP ;  /* 0x0000000000007918 */ /* 0x001fe20000000000 */
.L_x_1:
[----:B------:R-:W-:Y:S05]  /*0150*/  BSYNC B0 ;  /* 0x0000000000007941 */ /* 0x000fea0003800000 */
.L_x_0:
[----:B------:R-:W0:Y:S02]  /*0160*/  SHFL.IDX PT, R4, R2, RZ, 0x1f ;  /* 0x00001fff02047589 */ /* 0x000e2400000e0000 */
[----:B0-----:R-:W-:-:S13]  /*0170*/  ISETP.NE.AND P0, PT, R4, RZ, PT ;  /* 0x000000ff0400720c */ /* 0x001fda0003f05270 */
[----:B------:R-:W-:Y:S05]  /*0180*/  @P0 BRA `(.L_x_2) ;  /* 0x0000000000840947 */ /* 0x000fea0003800000 */
[----:B------:R-:W-:Y:S01]  /*0190*/  ELECT P0, URZ, PT ;  /* 0x00000000003f782f */ /* 0x000fe20003800000 */
[----:B------:R-:W-:-:S12]  /*01a0*/  BSSY B0, `(.L_x_2) ;  /* 0x000001f000007945 */ /* 0x000fd80003800000 */
[----:B------:R-:W-:Y:S05]  /*01b0*/  @!P0 BRA `(.L_x_3) ;  /* 0x0000000000748947 */ /* 0x000fea0003800000 */
[----:B------:R-:W0:Y:S01]  /*01c0*/  S2UR UR8, SR_CgaCtaId ;  /* 0x00000000000879c3 */ /* 0x000e220000008800 */
[----:B------:R-:W-:Y:S01]  /*01d0*/  UMOV UR4, 0x400 ;  /* 0x0000040000047882 */ /* 0x000fe20000000000 */
[----:B------:R-:W-:Y:S01]  /*01e0*/  UMOV UR5, 0x1 ;  /* 0x0000000100057882 */ /* 0x000fe20000000000 */
[----:B------:R-:W-:Y:S02]  /*01f0*/  UMOV UR6, 0x4 ;  /* 0x0000000400067882 */ /* 0x000fe40000000000 */
[----:B------:R-:W-:-:S04]  /*0200*/  UIADD3 UR6, -UR6, 0x100000, URZ ;  /* 0x0010000006067890 */ /* 0x000fc8000fffe13f */
[----:B------:R-:W-:Y:S02]  /*0210*/  USHF.L.U32 UR7, UR6, 0xb, URZ ;  /* 0x0000000b06077899 */ /* 0x000fe4000800063f */
[----:B------:R-:W-:Y:S02]  /*0220*/  USHF.L.U32 UR6, UR6, 0x1, URZ ;  /* 0x0000000106067899 */ /* 0x000fe4000800063f */
[----:B0-----:R-:W-:Y:S02]  /*0230*/  ULEA UR8, UR8, UR4, 0x18 ;  /* 0x0000000408087291 */ /* 0x001fe4000f8ec03f */
[----:B------:R-:W-:-:S04]  /*0240*/  UIADD3 UR4, -UR5, 0x100000, URZ ;  /* 0x0010000005047890 */ /* 0x000fc8000fffe13f */
[----:B------:R-:W-:Y:S02]  /*0250*/  USHF.L.U32 UR5, UR4, 0xb, URZ ;  /* 0x0000000b04057899 */ /* 0x000fe4000800063f */
[----:B------:R-:W-:Y:S01]  /*0260*/  USHF.L.U32 UR4, UR4, 0x1, URZ ;  /* 0x0000000104047899 */ /* 0x000fe2000800063f */
[----:B------:R-:W0:Y:S11]  /*0270*/  FENCE.VIEW.ASYNC.S ;  /* 0x00000000000073c6 */ /* 0x000e360000000000 */
[----:B0-----:R0:W1:Y:S01]  /*0280*/  SYNCS.EXCH.64 URZ, [UR8], UR4 ;  /* 0x00000004083f75b2 */ /* 0x0010620008000100 */
[----:B------:R0:W2:Y:S01]  /*0290*/  SYNCS.EXCH.64 URZ, [UR8+0x40], UR6 ;  /* 0x00004006083f75b2 */ /* 0x0000a20008000100 */
[----:B------:R0:W3:Y:S01]  /*02a0*/  SYNCS.EXCH.64 URZ, [UR8+0x8], UR4 ;  /* 0x00000804083f75b2 */ /* 0x0000e20008000100 */
[----:B------:R0:W4:Y:S01]  /*02b0*/  SYNCS.EXCH.64 URZ, [UR8+0x48], UR6 ;  /* 0x00004806083f75b2 */ /* 0x0001220008000100 */
[----:B------:R0:W0:Y:S01]  /*02c0*/  SYNCS.EXCH.64 URZ, [UR8+0x10], UR4 ;  /* 0x00001004083f75b2 */ /* 0x0000220008000100 */
        /* <DEDUP_REMOVED lines=11> */
[----:B------:R-:W-:Y:S01]  /*0380*/  NOP ;  /* 0x0000000000007918 */ /* 0x000fe20000000000 */
.L_x_3:
[----:B0-----:R-:W-:Y:S05]  /*0390*/  BSYNC B0 ;  /* 0x0000000000007941 */ /* 0x001fea0003800000 */
.L_x_2:
[----:B------:R-:W0:Y:S01]  /*03a0*/  S2UR UR8, SR_CTAID.X ;  /* 0x00000000000879c3 */ /* 0x000e220000002500 */
[----:B------:R-:W-:Y:S01]  /*03b0*/  SHF.R.S32.HI R5, RZ, 0x1f, R0 ;  /* 0x0000001fff057819 */ /* 0x000fe20000011400 */
[----:B------:R-:W5:Y:S01]  /*03c0*/  SHFL.IDX PT, R2, R2, RZ, 0x1f ;  /* 0x00001fff02027589 */ /* 0x000f6200000e0000 */
[----:B------:R-:W-:Y:S02]  /*03d0*/  ELECT P0, URZ, PT ;  /* 0x00000000003f782f */ /* 0x000fe40003800000 */
[----:B------:R-:W-:Y:S01]  /*03e0*/  SHF.R.S32.HI R13, RZ, 0x1f, R4 ;  /* 0x0000001fff0d7819 */ /* 0x000fe20000011404 */
[----:B------:R-:W-:Y:S01]  /*03f0*/  ULDC UR4, c[0x0][0x150] ;  /* 0x0000540000047ab9 */ /* 0x000fe20000000800 */
[----:B------:R-:W-:Y:S01]  /*0400*/  LEA.HI R5, R5, R0, RZ, 0x7 ;  /* 0x0000000005057211 */ /* 0x000fe200078f38ff */
[----:B------:R-:W1:Y:S01]  /*0410*/  S2R R10, SR_CTAID.Y ;  /* 0x00000000000a7919 */ /* 0x000e620000002600 */
[----:B------:R-:W-:Y:S01]  /*0420*/  LEA.HI R13, R13, R4, RZ, 0x2 ;  /* 0x000000040d0d7211 */ /* 0x000fe200078f10ff */
[----:B------:R-:W2:Y:S01]  /*0430*/  LDC R14, c[0x0][0x144] ;  /* 0x00005100ff0e7b82 */ /* 0x000ea20000000800 */
[----:B------:R-:W-:Y:S01]  /*0440*/  LOP3.LUT R5, R5, 0xffffff80, RZ, 0xc0, !PT ;  /* 0xffffff8005057812 */ /* 0x000fe200078ec0ff */
[----:B------:R-:W-:Y:S01]  /*0450*/  NOP ;  /* 0x0000000000007918 */ /* 0x000fe20000000000 */
[----:B------:R-:W-:Y:S01]  /*0460*/  LOP3.LUT R13, R13, 0x3ffffffc, RZ, 0xc0, !PT ;  /* 0x3ffffffc0d0d7812 */ /* 0x000fe200078ec0ff */
[----:B------:R-:W-:Y:S01]  /*0470*/  NOP ;  /* 0x0000000000007918 */ /* 0x000fe20000000000 */
[----:B------:R-:W-:Y:S01]  /*0480*/  ISETP.NE.AND P2, PT, R3, RZ, PT ;  /* 0x000000ff0300720c */ /* 0x000fe20003f45270 */
[----:B------:R-:W-:-:S02]  /*0490*/  IMAD.IADD R5, R0, 0x1, -R5 ;  /* 0x0000000100057824 */ /* 0x000fc400078e0a05 */
[----:B------:R-:W-:Y:S01]  /*04a0*/  IMAD.IADD R4, R4, 0x1, -R13 ;  /* 0x0000000104047824 */ /* 0x000fe200078e0a0d */
[----:B------:R-:W3:Y:S02]  /*04b0*/  LDC R16, c[0x0][0x140] ;  /* 0x00005000ff107b82 */ /* 0x000ee40000000800 */
[----:B------:R-:W-:Y:S02]  /*04c0*/  SHF.R.S32.HI R6, RZ, 0x1f, R5 ;  /* 0x0000001fff067819 */ /* 0x000fe40000011405 */
[----:B------:R-:W-:Y:S02]  /*04d0*/  LOP3.LUT P6, RZ, R5, 0x7, RZ, 0xc0, !PT ;  /* 0x0000000705ff7812 */ /* 0x000fe400078cc0ff */
[----:B0-----:R-:W-:Y:S02]  /*04e0*/  I2FP.F32.U32 R7, UR8 ;  /* 0x0000000800077c45 */ /* 0x001fe40008201000 */
[----:B------:R-:W-:Y:S01]  /*04f0*/  LEA.HI R6, R6, R5, RZ, 0x3 ;  /* 0x0000000506067211 */ /* 0x000fe200078f18ff */
[----:B------:R-:W0:Y:S01]  /*0500*/  LDC R15, c[0x0][0x148] ;  /* 0x00005200ff0f7b82 */ /* 0x000e220000000800 */
[----:B-----5:R-:W-:Y:S01]  /*0510*/  ISETP.NE.OR P0, PT, R2, RZ, !P0 ;  /* 0x000000ff0200720c */ /* 0x020fe20004705670 */
[----:B------:R-:W-:Y:S01]  /*0520*/  FMUL R12, R7, UR4 ;  /* 0x00000004070c7c20 */ /* 0x000fe20008400000 */
[--C-:B------:R-:W-:Y:S01]  /*0530*/  SHF.R.S32.HI R2, RZ, 0x3, R6.reuse ;  /* 0x00000003ff027819 */ /* 0x100fe20000011406 */
[----:B------:R-:W-:Y:S01]  /*0540*/  ULDC UR4, c[0x0][0x154] ;  /* 0x0000550000047ab9 */ /* 0x000fe20000000800 */
[----:B------:R-:W-:-:S03]  /*0550*/  SHF.R.S32.HI R7, RZ, 0x1f, R6 ;  /* 0x0000001fff077819 */ /* 0x000fc60000011406 */
[----:B------:R-:W5:Y:S01]  /*0560*/  F2I.U32.TRUNC.NTZ R12, R12 ;  /* 0x0000000c000c7305 */ /* 0x000f62000020f000 */
[----:B------:R-:W-:Y:S02]  /*0570*/  LEA.HI R7, R7, R2, RZ, 0x2 ;  /* 0x0000000207077211 */ /* 0x000fe400078f10ff */
[----:B-1----:R-:W-:Y:S02]  /*0580*/  I2FP.F32.U32 R6, R10 ;  /* 0x0000000a00067245 */ /* 0x002fe40000201000 */
[----:B------:R-:W-:Y:S01]  /*0590*/  LOP3.LUT R7, R7, 0xfffffffc, RZ, 0xc0, !PT ;  /* 0xfffffffc07077812 */ /* 0x000fe200078ec0ff */
[----:B------:R-:W-:Y:S01]  /*05a0*/  VOTEU.ALL UP0, P0 ;  /* 0x00000000003f7886 */ /* 0x000fe20000000000 */
[----:B---3--:R-:W-:Y:S01]  /*05b0*/  ISETP.EQ.U32.AND P1, PT, R16, 0x1, PT ;  /* 0x000000011000780c */ /* 0x008fe20003f22070 */
[----:B------:R-:W-:Y:S01]  /*05c0*/  FMUL R6, R6, UR4 ;  /* 0x0000000406067c20 */ /* 0x000fe20008400000 */
[----:B------:R-:W-:Y:S01]  /*05d0*/  UMOV UR4, 0x20 ;  /* 0x0000002000047882 */ /* 0x000fe20000000000 */
[----:B------:R-:W-:Y:S01]  /*05e0*/  IMAD.IADD R7, R2, 0x1, -R7 ;  /* 0x0000000102077824 */ /* 0x000fe200078e0a07 */
[----:B------:R-:W1:Y:S01]  /*05f0*/  @!UP0 S2UR UR7, SR_CgaCtaId ;  /* 0x00000000000789c3 */ /* 0x000e620000008800 */
[----:B------:R-:W-:Y:S01]  /*0600*/  SHF.R.S32.HI R2, RZ, 0x1f, R9 ;  /* 0x0000001fff027819 */ /* 0x000fe20000011409 */
[----:B------:R-:W-:Y:S01]  /*0610*/  @!UP0 UMOV UR6, 0x400 ;  /* 0x0000040000068882 */ /* 0x000fe20000000000 */
[----:B------:R-:W-:Y:S01]  /*0620*/  IMAD R7, R4, 0x4, R7 ;  /* 0x0000000404077824 */ /* 0x000fe200078e0207 */
[----:B------:R-:W3:Y:S01]  /*0630*/  F2I.U32.TRUNC.NTZ R6, R6 ;  /* 0x0000000600067305 */ /* 0x000ee2000020f000 */
[----:B-----5:R-:W-:Y:S01]  /*0640*/  IMAD.MOV R13, RZ, RZ, -R12 ;  /* 0x000000ffff0d7224 */ /* 0x020fe200078e0a0c */
[----:B------:R-:W-:Y:S01]  /*0650*/  LEA.HI R2, R2, R9, RZ, 0x2 ;  /* 0x0000000902027211 */ /* 0x000fe200078f10ff */
[----:B------:R-:W-:-:S04]  /*0660*/  @!UP0 UIADD3 UR4, -UR4, 0x100000, URZ ;  /* 0x0010000004048890 */ /* 0x000fc8000fffe13f */
[----:B------:R-:W-:Y:S02]  /*0670*/  @!UP0 USHF.L.U32 UR5, UR4, 0xb, URZ ;  /* 0x0000000b04058899 */ /* 0x000fe4000800063f */
[----:B------:R-:W-:Y:S01]  /*0680*/  @!UP0 USHF.L.U32 UR4, UR4, 0x1, URZ ;  /* 0x0000000104048899 */ /* 0x000fe2000800063f */
[----:B------:R-:W-:Y:S01]  /*0690*/  LEA.HI R4, R7, R7, RZ, 0x1 ;  /* 0x0000000707047211 */ /* 0x000fe200078f08ff */
[----:B--2---:R-:W-:Y:S01]  /*06a0*/  IMAD R12, R14, R13, UR8 ;  /* 0x000000080e0c7e24 */ /* 0x004fe2000f8e020d */
[----:B------:R-:W-:Y:S01]  /*06b0*/  LOP3.LUT R2, R2, 0xfffffffc, RZ, 0xc0, !PT ;  /* 0xfffffffc02027812 */ /* 0x000fe200078ec0ff */
[----:B------:R-:W-:Y:S01]  /*06c0*/  VOTEU.ALL UP1, P0 ;  /* 0x00000000003f7886 */ /* 0x000fe20000020000 */
[----:B------:R-:W-:Y:S01]  /*06d0*/  LOP3.LUT R4, R4, 0xfffffffe, RZ, 0xc0, !PT ;  /* 0xfffffffe04047812 */ /* 0x000fe200078ec0ff */
[----:B------:R-:W-:Y:S02]  /*06e0*/  VIADD R14, R3, 0xffffffff ;  /* 0xffffffff030e7836 */ /* 0x000fe40000000000 */
[----:B------:R-:W-:-:S02]  /*06f0*/  IMAD.IADD R9, R9, 0x1, -R2 ;  /* 0x0000000109097824 */ /* 0x000fc400078e0a02 */
[C---:B------:R-:W-:Y:S01]  /*0700*/  IMAD.IADD R13, R7.reuse, 0x1, -R4 ;  /* 0x00000001070d7824 */ /* 0x040fe200078e0a04 */
[----:B------:R-:W-:Y:S01]  /*0710*/  ISETP.GE.U32.AND P5, PT, R14, 0x2, PT ;  /* 0x000000020e00780c */ /* 0x000fe20003fa6070 */
[----:B------:R-:W-:Y:S01]  /*0720*/  IMAD.SHL.U32 R4, R7, 0x4, RZ ;  /* 0x0000000407047824 */ /* 0x000fe200078e00ff */
[----:B------:R-:W-:Y:S01]  /*0730*/  ISETP.NE.AND P4, PT, R9, 0x3, PT ;  /* 0x000000030900780c */ /* 0x000fe20003f85270 */
[----:B---3--:R-:W-:Y:S01]  /*0740*/  IMAD.MOV R22, RZ, RZ, -R6 ;  /* 0x000000ffff167224 */ /* 0x008fe200078e0a06 */
[----:B------:R-:W-:Y:S01]  /*0750*/  ISETP.NE.AND P3, PT, R13, R12, PT ;  /* 0x0000000c0d00720c */ /* 0x000fe20003f65270 */
[----:B------:R-:W-:Y:S01]  /*0760*/  IMAD.MOV.U32 R6, RZ, RZ, 0x1 ;  /* 0x00000001ff067424 */ /* 0x000fe200078e00ff */
[----:B-1----:R-:W-:Y:S01]  /*0770*/  @!UP0 ULEA UR6, UR7, UR6, 0x18 ;  /* 0x0000000607068291 */ /* 0x002fe2000f8ec03f */
[----:B------:R-:W-:Y:S01]  /*0780*/  LOP3.LUT R7, R7, 0xc, R4, 0x78, !PT ;  /* 0x0000000c07077812 */ /* 0x000fe200078e7804 */
[----:B------:R-:W-:Y:S01]  /*0790*/  VOTEU.ALL UP0, P0 ;  /* 0x00000000003f7886 */ /* 0x000fe20000000000 */
[----:B------:R-:W-:Y:S01]  /*07a0*/  ISETP.EQ.OR P0, PT, R9, RZ, !P4 ;  /* 0x000000ff0900720c */ /* 0x000fe20006702670 */
[----:B0-----:R-:W-:-:S03]  /*07b0*/  IMAD R13, R15, R22, R10 ;  /* 0x000000160f0d7224 */ /* 0x001fc600078e020a */
[----:B------:R-:W-:-:S04]  /*07c0*/  ISETP.EQ.AND P0, PT, R3, RZ, P0 ;  /* 0x000000ff0300720c */ /* 0x000fc80000702270 */
[C---:B------:R-:W-:Y:S01]  /*07d0*/  @P3 LEA.HI R2, R7.reuse, R7, RZ, 0x1 ;  /* 0x0000000707023211 */ /* 0x040fe200078f08ff */
[----:B------:R-:W0:Y:S02]  /*07e0*/  FENCE.VIEW.ASYNC.S ;  /* 0x00000000000073c6 */ /* 0x000e240000000000 */
[----:B0-----:R0:W1:Y:S01]  /*07f0*/  @!UP0 SYNCS.EXCH.64 URZ, [UR6+0x90], UR4 ;  /* 0x00009004063f85b2 */ /* 0x0010620008000100 */
[----:B------:R-:W-:Y:S02]  /*0800*/  SEL R4, RZ, 0x1, !P0 ;  /* 0x00000001ff047807 */ /* 0x000fe40004000000 */
[----:B------:R-:W-:Y:S02]  /*0810*/  @P3 SHF.R.S32.HI R2, RZ, 0x1, R2 ;  /* 0x00000001ff023819 */ /* 0x000fe40000011402 */
[----:B------:R-:W-:Y:S02]  /*0820*/  ISETP.LT.U32.AND P0, PT, R7, 0x2, !P6 ;  /* 0x000000020700780c */ /* 0x000fe40007701070 */
[----:B------:R-:W-:-:S02]  /*0830*/  @P3 ISETP.NE.AND P4, PT, R2, R13, PT ;  /* 0x0000000d0200320c */ /* 0x000fc40003f85270 */
[----:B------:R-:W-:Y:S02]  /*0840*/  SEL R4, R4, 0x2, P5 ;  /* 0x0000000204047807 */ /* 0x000fe40002800000 */
[----:B------:R-:W-:Y:S02]  /*0850*/  SEL R5, RZ, 0x1, !P0 ;  /* 0x00000001ff057807 */ /* 0x000fe40004000000 */
[----:B------:R-:W-:Y:S01]  /*0860*/  @P3 SEL R6, RZ, 0x1, P4 ;  /* 0x00000001ff063807 */ /* 0x000fe20002000000 */
[----:B------:R0:W2:Y:S01]  /*0870*/  @!UP1 SYNCS.EXCH.64 URZ, [UR6+0x98], UR4 ;  /* 0x00009804063f95b2 */ /* 0x0000a20008000100 */
[----:B------:R-:W-:Y:S01]  /*0880*/  NOP ;  /* 0x0000000000007918 */ /* 0x000fe20000000000 */
[----:B------:R-:W-:Y:S05]  /*0890*/  @!P1 BRA `(.L_x_4) ;  /* 0x0000000000089947 */ /* 0x000fea0003800000 */
[----:B-12-4-:R-:W-:Y:S01]  /*08a0*/  UCGABAR_ARV ;  /* 0x00000000000079c7 */ /* 0x016fe20008000000 */
[----:B------:R-:W-:Y:S05]  /*08b0*/  BRA `(.L_x_5) ;  /* 0x0000000000047947 */ /* 0x000fea0003800000 */
.L_x_4:
[----:B-12-4-:R-:W-:Y:S01]  /*08c0*/  NOP ;  /* 0x0000000000007918 */ /* 0x016fe20000000000 */
.L_x_5:
[----:B------:R-:W1:Y:S01]  /*08d0*/  LDC R2, c[0x0][0x75c] ;  /* 0x0001d700ff027b82 */ /* 0x000e620000000800 */
[----:B------:R-:W-:Y:S01]  /*08e0*/  IMAD.MOV.U32 R3, RZ, RZ, RZ ;  /* 0x000000ffff037224 */ /* 0x000fe200078e00ff */
[----:B-1----:R-:W-:Y:S01]  /*08f0*/  ISETP.NE.AND P3, PT, R2, 0x1, PT ;  /* 0x000000010200780c */ /* 0x002fe20003f65270 */
[----:B------:R-:W-:-:S12]  /*0900*/  IMAD.U32 R2, RZ, RZ, UR8 ;  /* 0x00000008ff027e24 */ /* 0x000fd8000f8e00ff */
[----:B------:R-:W1:Y:S01]  /*0910*/  @P3 LDC R19, c[0x0][0x10] ;  /* 0x00000400ff133b82 */ /* 0x000e620000000800 */
[----:B------:R-:W-:Y:S02]  /*0920*/  @P3 IMAD.MOV.U32 R11, RZ, RZ, RZ ;  /* 0x000000ffff0b3224 */ /* 0x000fe400078e00ff */
[----:B------:R-:W-:-:S05]  /*0930*/  @P3 IMAD.MOV.U32 R13, RZ, RZ, RZ ;  /* 0x000000ffff0d3224 */ /* 0x000fca00078e00ff */
[----:B------:R-:W2:Y:S01]  /*0940*/  @!P3 LDC R17, c[0x0][0xc] ;  /* 0x00000300ff11bb82 */ /* 0x000ea20000000800 */
[----:B-1----:R-:W-:-:S04]  /*0950*/  @P3 IMAD.WIDE.U32 R18, R19, UR8, R10 ;  /* 0x0000000813123c25 */ /* 0x002fc8000f8e000a */
[----:B--2---:R-:W-:-:S04]  /*0960*/  @!P3 IMAD.WIDE.U32 R16, R10, R17, R2 ;  /* 0x000000110a10b225 */ /* 0x004fc800078e0002 */
[----:B------:R-:W-:Y:S02]  /*0970*/  @P3 IMAD.MOV.U32 R2, RZ, RZ, R18 ;  /* 0x000000ffff023224 */ /* 0x000fe400078e0012 */
[----:B------:R-:W-:Y:S02]  /*0980*/  @P3 IMAD.IADD R3, R19, 0x1, R13 ;  /* 0x0000000113033824 */ /* 0x000fe400078e020d */
[----:B------:R-:W-:Y:S02]  /*0990*/  @!P3 IMAD.MOV.U32 R2, RZ, RZ, R16 ;  /* 0x000000ffff02b224 */ /* 0x000fe400078e0010 */
[----:B------:R-:W-:Y:S01]  /*09a0*/  @!P3 IMAD.MOV.U32 R3, RZ, RZ, R17 ;  /* 0x000000ffff03b224 */ /* 0x000fe200078e0011 */
[----:B------:R-:W-:Y:S06]  /*09b0*/  @!P1 BRA `(.L_x_6) ;  /* 0x00000000000c9947 */ /* 0x000fec0003800000 */
[----:B------:R-:W-:Y:S01]  /*09c0*/  UCGABAR_WAIT ;  /* 0x0000000000007dc7 */ /* 0x000fe20008000000 */
[----:B------:R-:W-:Y:S01]  /*09d0*/  CCTL.IVALL ;  /* 0x00000000ff00798f */ /* 0x000fe20002000000 */
[----:B------:R-:W-:Y:S05]  /*09e0*/  BRA `(.L_x_7) ;  /* 0x0000000000047947 */ /* 0x000fea0003800000 */
.L_x_6:
[----:B------:R-:W-:Y:S06]  /*09f0*/  BAR.SYNC.DEFER_BLOCKING 0x0 ;  /* 0x0000000000007b1d */ /* 0x000fec0000010000 */
.L_x_7:
[----:B------:R-:W-:Y:S05]  /*0a00*/  @!P2 BRA `(.L_x_8) ;  /* 0x0000006000f8a947 */ /* 0x000fea0003800000 */
[----:B------:R-:W-:-:S13]  /*0a10*/  ISETP.GT.U32.AND P0, PT, R14, 0x1, PT ;  /* 0x000000010e00780c */ /* 0x000fda0003f04070 */
[----:B0-----:R-:W-:Y:S05]  /*0a20*/  @P0 EXIT ;  /* 0x000000000000094d */ /* 0x001fea0003800000 */
[----:B------:R-:W-:Y:S01]  /*0a30*/  ULDC.64 UR4, c[0x0][0x750] ;  /* 0x0001d40000047ab9 */ /* 0x000fe20000000a00 */
[----:B------:R-:W-:Y:S01]  /*0a40*/  PRMT R14, RZ, 0x7610, R14 ;  /* 0x00007610ff0e7816 */ /* 0x000fe2000000000e */
[----:B------:R-:W-:Y:S01]  /*0a50*/  IMAD.MOV.U32 R16, RZ, RZ, -0x1 ;  /* 0xffffffffff107424 */ /* 0x000fe200078e00ff */
[----:B------:R-:W-:Y:S01]  /*0a60*/  ISETP.GE.U32.AND P0, PT, R2, UR4, PT ;  /* 0x0000000402007c0c */ /* 0x000fe2000bf06070 */
[----:B------:R-:W-:Y:S02]  /*0a70*/  IMAD.MOV.U32 R18, RZ, RZ, -0x1 ;  /* 0xffffffffff127424 */ /* 0x000fe400078e00ff */
[----:B------:R-:W-:Y:S01]  /*0a80*/  IMAD.MOV.U32 R13, RZ, RZ, -0x1 ;  /* 0xffffffffff0d7424 */ /* 0x000fe200078e00ff */
[----:B------:R-:W-:-:S13]  /*0a90*/  ISETP.GE.U32.AND.EX P0, PT, R3, UR5, PT, P0 ;  /* 0x0000000503007c0c */ /* 0x000fda000bf06100 */
[----:B------:R-:W-:Y:S05]  /*0aa0*/  @P0 BRA `(.L_x_9) ;  /* 0x0000000400280947 */ /* 0x000fea0003800000 */
[----:B------:R-:W0:Y:S01]  /*0ab0*/  LDC.64 R24, c[0x0][0x728] ;  /* 0x0001ca00ff187b82 */ /* 0x000e220000000a00 */
[----:B------:R-:W-:Y:S02]  /*0ac0*/  IMAD.MOV.U32 R16, RZ, RZ, R2 ;  /* 0x000000ffff107224 */ /* 0x000fe400078e0002 */
[----:B------:R-:W-:-:S05]  /*0ad0*/  IMAD.MOV.U32 R17, RZ, RZ, R3 ;  /* 0x000000ffff117224 */ /* 0x000fca00078e0003 */
[----:B------:R-:W1:Y:S08]  /*0ae0*/  LDC R14, c[0x0][0x730] ;  /* 0x0001cc00ff0e7b82 */ /* 0x000e700000000800 */
[----:B------:R-:W2:Y:S01]  /*0af0*/  LDC.64 R26, c[0x0][0x720] ;  /* 0x0001c800ff1a7b82 */ /* 0x000ea20000000a00 */
[----:B0-----:R-:W-:-:S04]  /*0b00*/  ISETP.NE.U32.AND P0, PT, R24, RZ, PT ;  /* 0x000000ff1800720c */ /* 0x001fc80003f05070 */
[----:B------:R-:W-:-:S13]  /*0b10*/  ISETP.NE.AND.EX P0, PT, R25, RZ, PT, P0 ;  /* 0x000000ff1900720c */ /* 0x000fda0003f05300 */
[----:B-12---:R-:W-:Y:S05]  /*0b20*/  @!P0 BRA `(.L_x_10) ;  /* 0x0000000000288947 */ /* 0x006fea0003800000 */
[----:B------:R-:W0:Y:S02]  /*0b30*/  LDC R9, c[0x0][0x734] ;  /* 0x0001cd00ff097b82 */ /* 0x000e240000000800 */
[----:B0-----:R-:W-:-:S05]  /*0b40*/  IADD3 R9, P0, R2, R9, RZ ;  /* 0x0000000902097210 */ /* 0x001fca0007f1e0ff */
[----:B------:R-:W-:-:S04]  /*0b50*/  IMAD.X R13, RZ, RZ, R3, P0 ;  /* 0x000000ffff0d7224 */ /* 0x000fc800000e0603 */
[----:B------:R-:W-:-:S04]  /*0b60*/  IMAD.WIDE.U32 R16, R13, R24, RZ ;  /* 0x000000180d107225 */ /* 0x000fc800078e00ff */
[----:B------:R-:W-:-:S04]  /*0b70*/  IMAD.WIDE.U32 R18, P0, R9, R25, R16 ;  /* 0x0000001909127225 */ /* 0x000fc80007800010 */
[----:B------:R-:W-:-:S04]  /*0b80*/  IMAD.WIDE.U32 R16, R9, R24, RZ ;  /* 0x0000001809107225 */ /* 0x000fc800078e00ff */
[----:B------:R-:W-:Y:S01]  /*0b90*/  IMAD.X R21, RZ, RZ, RZ, P0 ;  /* 0x000000ffff157224 */ /* 0x000fe200000e06ff */
[----:B------:R-:W-:Y:S01]  /*0ba0*/  IADD3 RZ, P0, R17, R18, RZ ;  /* 0x0000001211ff7210 */ /* 0x000fe20007f1e0ff */
[----:B------:R-:W-:-:S04]  /*0bb0*/  IMAD.MOV.U32 R20, RZ, RZ, R19 ;  /* 0x000000ffff147224 */ /* 0x000fc800078e0013 */
[----:B------:R-:W-:-:S08]  /*0bc0*/  IMAD.WIDE.U32.X R16, R13, R25, R20, P0 ;  /* 0x000000190d107225 */ /* 0x000fd000000e0414 */
.L_x_10:
[----:B------:R-:W0:Y:S01]  /*0bd0*/  LDC.64 R30, c[0x0][0x740] ;  /* 0x0001d000ff1e7b82 */ /* 0x000e220000000a00 */
[--C-:B------:R-:W-:Y:S01]  /*0be0*/  SHF.R.U64 R29, R16, R14, R17.reuse ;  /* 0x0000000e101d7219 */ /* 0x100fe20000001211 */
[----:B------:R-:W-:Y:S01]  /*0bf0*/  IMAD R33, R15, R22, R10 ;  /* 0x000000160f217224 */ /* 0x000fe200078e020a */
[----:B------:R-:W-:Y:S01]  /*0c00*/  SHF.R.U32.HI R9, RZ, R14, R17 ;  /* 0x0000000eff097219 */ /* 0x000fe20000011611 */
[----:B------:R-:W-:Y:S01]  /*0c10*/  IMAD.MOV.U32 R25, RZ, RZ, 0x1 ;  /* 0x00000001ff197424 */ /* 0x000fe200078e00ff */
[----:B------:R-:W-:-:S03]  /*0c20*/  IADD3 R11, P0, RZ, -R29, RZ ;  /* 0x8000001dff0b7210 */ /* 0x000fc60007f1e0ff */
[----:B------:R-:W1:Y:S02]  /*0c30*/  LDC R20, c[0x0][0x718] ;  /* 0x0001c600ff147b82 */ /* 0x000e640000000800 */
[----:B------:R-:W-:Y:S02]  /*0c40*/  IMAD.X R9, RZ, RZ, ~R9, P0 ;  /* 0x000000ffff097224 */ /* 0x000fe400000e0e09 */
[----:B------:R-:W-:-:S04]  /*0c50*/  IMAD.WIDE.U32 R16, R11, R26, R2 ;  /* 0x0000001a0b107225 */ /* 0x000fc800078e0002 */
[----:B------:R-:W2:Y:S01]  /*0c60*/  LDC R24, c[0x0][0x708] ;  /* 0x0001c200ff187b82 */ /* 0x000ea20000000800 */
[----:B------:R-:W-:Y:S02]  /*0c70*/  IMAD R14, R9, R26, RZ ;  /* 0x0000001a090e7224 */ /* 0x000fe400078e02ff */
[----:B------:R-:W-:Y:S02]  /*0c80*/  IMAD.MOV.U32 R9, RZ, RZ, -0x1 ;  /* 0xffffffffff097424 */ /* 0x000fe400078e00ff */
[----:B------:R-:W-:-:S03]  /*0c90*/  IMAD R11, R11, R27, R14 ;  /* 0x0000001b0b0b7224 */ /* 0x000fc600078e020e */
[----:B------:R-:W3:Y:S01]  /*0ca0*/  LDC R28, c[0x0][0x758] ;  /* 0x0001d600ff1c7b82 */ /* 0x000ee20000000800 */
[----:B------:R-:W-:Y:S01]  /*0cb0*/  IMAD.IADD R11, R17, 0x1, R11 ;  /* 0x00000001110b7824 */ /* 0x000fe200078e020b */
[----:B0-----:R-:W-:-:S04]  /*0cc0*/  ISETP.NE.U32.AND P0, PT, R30, RZ, PT ;  /* 0x000000ff1e00720c */ /* 0x001fc80003f05070 */
[----:B------:R-:W-:Y:S02]  /*0cd0*/  ISETP.NE.AND.EX P0, PT, R31, RZ, PT, P0 ;  /* 0x000000ff1f00720c */ /* 0x000fe40003f05300 */
[----:B------:R-:W0:Y:S01]  /*0ce0*/  LDC R26, c[0x0][0x700] ;  /* 0x0001c000ff1a7b82 */ /* 0x000e220000000800 */
[-CC-:B-1----:R-:W-:Y:S02]  /*0cf0*/  SHF.R.U64 R18, R16, R20.reuse, R11.reuse ;  /* 0x0000001410127219 */ /* 0x182fe4000000120b */
[----:B------:R-:W-:-:S05]  /*0d00*/  SHF.R.U32.HI R11, RZ, R20, R11 ;  /* 0x00000014ff0b7219 */ /* 0x000fca000001160b */
[----:B------:R-:W1:Y:S01]  /*0d10*/  LDC R21, c[0x0][0x748] ;  /* 0x0001d200ff157b82 */ /* 0x000e620000000800 */
[-CC-:B--2---:R-:W-:Y:S02]  /*0d20*/  SHF.R.U64 R20, R18, R24.reuse, R11.reuse ;  /* 0x0000001812147219 */ /* 0x184fe4000000120b */
[----:B------:R-:W-:-:S05]  /*0d30*/  SHF.R.U32.HI R11, RZ, R24, R11 ;  /* 0x00000018ff0b7219 */ /* 0x000fca000001160b */
[----:B------:R-:W2:Y:S01]  /*0d40*/  LDC R23, c[0x0][0x738] ;  /* 0x0001ce00ff177b82 */ /* 0x000ea20000000800 */
[-CC-:B---3--:R-:W-:Y:S02]  /*0d50*/  SHF.R.U64 R22, R20, R28.reuse, R11.reuse ;  /* 0x0000001c14167219 */ /* 0x188fe4000000120b */
[-C--:B------:R-:W-:Y:S02]  /*0d60*/  SHF.L.U32 R9, R9, R28.reuse, RZ ;  /* 0x0000001c09097219 */ /* 0x080fe400000006ff */
[----:B------:R-:W-:Y:S01]  /*0d70*/  SHF.R.U32.HI R11, RZ, R28, R11 ;  /* 0x0000001cff0b7219 */ /* 0x000fe2000001160b */
[----:B------:R-:W-:Y:S01]  /*0d80*/  IMAD.MOV.U32 R10, RZ, RZ, R22 ;  /* 0x000000ffff0a7224 */ /* 0x000fe200078e0016 */
[----:B------:R-:W-:Y:S01]  /*0d90*/  LOP3.LUT R13, RZ, R9, RZ, 0x33, !PT ;  /* 0x00000009ff0d7212 */ /* 0x000fe200078e33ff */
[----:B------:R-:W3:Y:S01]  /*0da0*/  LDC R27, c[0x0][0x710] ;  /* 0x0001c400ff1b7b82 */ /* 0x000ee20000000800 */
[----:B------:R-:W-:Y:S05]  /*0db0*/  @!P0 BRA `(.L_x_11) ;  /* 0x0000000000288947 */ /* 0x000fea0003800000 */
[----:B------:R-:W4:Y:S02]  /*0dc0*/  LDC R9, c[0x0][0x74c] ;  /* 0x0001d300ff097b82 */ /* 0x000f240000000800 */
[----:B----4-:R-:W-:-:S05]  /*0dd0*/  IADD3 R9, P0, R22, R9, RZ ;  /* 0x0000000916097210 */ /* 0x010fca0007f1e0ff */
        /* <DEDUP_REMOVED lines=8> */
.L_x_11:
[----:B-1----:R-:W-:Y:S02]  /*0e60*/  SHF.R.U64 R11, R10, R21, R11 ;  /* 0x000000150a0b7219 */ /* 0x002fe4000000120b */
[----:B------:R-:W-:Y:S01]  /*0e70*/  LOP3.LUT R10, R20, R13, RZ, 0xc0, !PT ;  /* 0x0000000d140a7212 */ /* 0x000fe200078ec0ff */
[----:B0-----:R-:W-:Y:S01]  /*0e80*/  VIADD R13, R26, 0xffffffff ;  /* 0xffffffff1a0d7836 */ /* 0x001fe20000000000 */
[----:B------:R-:W-:Y:S01]  /*0e90*/  SHF.L.U32 R9, R25, R28, RZ ;  /* 0x0000001c19097219 */ /* 0x000fe200000006ff */
[----:B------:R-:W-:Y:S01]  /*0ea0*/  IMAD.MOV R14, RZ, RZ, -R11 ;  /* 0x000000ffff0e7224 */ /* 0x000fe200078e0a0b */
[----:B------:R-:W-:Y:S02]  /*0eb0*/  SEL R12, R12, R33, !P3 ;  /* 0x000000210c0c7207 */ /* 0x000fe40005800000 */
[----:B------:R-:W-:Y:S01]  /*0ec0*/  LOP3.LUT R13, R18, R13, RZ, 0xc0, !PT ;  /* 0x0000000d120d7212 */ /* 0x000fe200078ec0ff */
[----:B------:R-:W-:Y:S02]  /*0ed0*/  IMAD R11, R9, R11, R10 ;  /* 0x0000000b090b7224 */ /* 0x000fe400078e020a */
[----:B--2---:R-:W-:-:S02]  /*0ee0*/  IMAD R9, R14, R23, R22 ;  /* 0x000000170e097224 */ /* 0x004fc400078e0216 */
[----:B---3--:R-:W-:Y:S02]  /*0ef0*/  IMAD R12, R11, R27, R12 ;  /* 0x0000001b0b0c7224 */ /* 0x008fe400078e020c */
[----:B------:R-:W-:Y:S02]  /*0f00*/  IMAD R9, R9, R26, R13 ;  /* 0x0000001a09097224 */ /* 0x000fe400078e020d */
[----:B------:R-:W-:Y:S02]  /*0f10*/  IMAD.MOV.U32 R14, RZ, RZ, 0x1 ;  /* 0x00000001ff0e7424 */ /* 0x000fe400078e00ff */
[----:B------:R-:W-:Y:S01]  /*0f20*/  IMAD.MOV.U32 R13, RZ, RZ, R29 ;  /* 0x000000ffff0d7224 */ /* 0x000fe200078e001d */
[----:B------:R-:W-:Y:S02]  /*0f30*/  SEL R18, R9, R12, !P3 ;  /* 0x0000000c09127207 */ /* 0x000fe40005800000 */
[----:B------:R-:W-:-:S07]  /*0f40*/  SEL R16, R12, R9, !P3 ;  /* 0x000000090c107207 */ /* 0x000fce0005800000 */
.L_x_9:
[----:B------:R-:W-:-:S08]  /*0f50*/  NOP ;  /* 0x0000000000007918 */ /* 0x000fd00000000000 */
[----:B------:R-:W0:Y:S02]  /*0f60*/  USETMAXREG.TRY_ALLOC.CTAPOOL UP0, 0xe8 ;  /* 0x000000e8000079c8 */ /* 0x000e240008000600 */
[----:B0-----:R-:W-:-:S13]  /*0f70*/  PLOP3.LUT P0, PT, PT, PT, UP0, 0x80, 0x0 ;  /* 0x000000000000781c */ /* 0x001fda0003f0f008 */
[----:B------:R-:W-:Y:S05]  /*0f80*/  @!P0 BRA `(.L_x_9) ;  /* 0xfffffffc00f08947 */ /* 0x000fea000383ffff */
[----:B------:R-:W-:Y:S01]  /*0f90*/  ULDC.64 UR4, c[0x0][0x698] ;  /* 0x0001a60000047ab9 */ /* 0x000fe20000000a00 */
[----:B------:R-:W-:Y:S01]  /*0fa0*/  ULDC.64 UR14, c[0x0][0x208] ;  /* 0x00008200000e7ab9 */ /* 0x000fe20000000a00 */
[----:B------:R-:W-:-:S04]  /*0fb0*/  ISETP.NE.U32.AND P0, PT, RZ, UR4, PT ;  /* 0x00000004ff007c0c */ /* 0x000fc8000bf05070 */
[----:B------:R-:W-:-:S13]  /*0fc0*/  ISETP.NE.AND.EX P0, PT, RZ, UR5, PT, P0 ;  /* 0x00000005ff007c0c */ /* 0x000fda000bf05300 */
[----:B------:R-:W-:Y:S05]  /*0fd0*/  @!P0 BRA `(.L_x_12) ;  /* 0x00000000001c8947 */ /* 0x000fea0003800000 */
[----:B------:R-:W0:Y:S02]  /*0fe0*/  LDC.64 R10, c[0x0][0x698] ;  /* 0x0001a600ff0a7b82 */ /* 0x000e240000000a00 */
[----:B0-----:R-:W2:Y:S02]  /*0ff0*/  LDG.E.64 R10, desc[UR14][R10.64] ;  /* 0x0000000e0a0a7981 */ /* 0x001ea4000c1e1b00 */
[----:B--2---:R-:W-:-:S04]  /*1000*/  ISETP.NE.U32.AND P0, PT, R10, RZ, PT ;  /* 0x000000ff0a00720c */ /* 0x004fc80003f05070 */
[----:B------:R-:W-:-:S13]  /*1010*/  ISETP.NE.AND.EX P0, PT, R11, RZ, PT, P0 ;  /* 0x000000ff0b00720c */ /* 0x000fda0003f05300 */
[----:B------:R-:W-:Y:S05]  /*1020*/  @!P0 BRA `(.L_x_12) ;  /* 0x0000000000088947 */ /* 0x000fea0003800000 */
[----:B------:R0:W5:Y:S01]  /*1030*/  LD.E R9, desc[UR14][R10.64] ;  /* 0x0000000e0a097980 */ /* 0x000162000c101900 */
[----:B------:R-:W-:Y:S05]  /*1040*/  BRA `(.L_x_13) ;  /* 0x0000000000207947 */ /* 0x000fea0003800000 */
.L_x_12:
[----:B------:R-:W-:Y:S02]  /*1050*/  ULDC.64 UR4, c[0x0][0x688] ;  /* 0x0001a20000047ab9 */ /* 0x000fe40000000a00 */
[----:B------:R-:W-:-:S04]  /*1060*/  ISETP.NE.U32.AND P0, PT, RZ, UR4, PT ;  /* 0x00000004ff007c0c */ /* 0x000fc8000bf05070 */
[----:B------:R-:W-:-:S13]  /*1070*/  ISETP.NE.AND.EX P0, PT, RZ, UR5, PT, P0 ;  /* 0x00000005ff007c0c */ /* 0x000fda000bf05300 */
[----:B------:R-:W-:Y:S05]  /*1080*/  @!P0 BRA `(.L_x_14) ;  /* 0x00000000000c8947 */ /* 0x000fea0003800000 */
[----:B------:R-:W0:Y:S02]  /*1090*/  LDC.64 R10, c[0x0][0x688] ;  /* 0x0001a200ff0a7b82 */ /* 0x000e240000000a00 */
[----:B0-----:R1:W5:Y:S01]  /*10a0*/  LDG.E R9, desc[UR14][R10.64] ;  /* 0x0000000e0a097981 */ /* 0x001362000c1e1900 */
[----:B------:R-:W-:Y:S05]  /*10b0*/  BRA `(.L_x_13) ;  /* 0x0000000000047947 */ /* 0x000fea0003800000 */
.L_x_14:
[----:B------:R-:W2:Y:S02]  /*10c0*/  LDC R9, c[0x0][0x680] ;  /* 0x0001a000ff097b82 */ /* 0x000ea40000000800 */
.L_x_13:
[----:B------:R-:W-:Y:S02]  /*10d0*/  ULDC.64 UR4, c[0x0][0x6a0] ;  /* 0x0001a80000047ab9 */ /* 0x000fe40000000a00 */
[----:B------:R-:W-:-:S04]  /*10e0*/  ISETP.NE.U32.AND P0, PT, RZ, UR4, PT ;  /* 0x00000004ff007c0c */ /* 0x000fc8000bf05070 */
[----:B------:R-:W-:-:S13]  /*10f0*/  ISETP.NE.AND.EX P0, PT, RZ, UR5, PT, P0 ;  /* 0x00000005ff007c0c */ /* 0x000fda000bf05300 */
[----:B------:R-:W-:Y:S05]  /*1100*/  @!P0 BRA `(.L_x_15) ;  /* 0x00000000001c8947 */ /* 0x000fea0003800000 */
[----:B01----:R-:W0:Y:S02]  /*1110*/  LDC.64 R10, c[0x0][0x6a0] ;  /* 0x0001a800ff0a7b82 */ /* 0x003e240000000a00 */
[----:B0-----:R-:W3:Y:S02]  /*1120*/  LDG.E.64 R10, desc[UR14][R10.64] ;  /* 0x0000000e0a0a7981 */ /* 0x001ee4000c1e1b00 */
[----:B---3--:R-:W-:-:S04]  /*1130*/  ISETP.NE.U32.AND P0, PT, R10, RZ, PT ;  /* 0x000000ff0a00720c */ /* 0x008fc80003f05070 */
[----:B------:R-:W-:-:S13]  /*1140*/  ISETP.NE.AND.EX P0, PT, R11, RZ, PT, P0 ;  /* 0x000000ff0b00720c */ /* 0x000fda0003f05300 */
[----:B------:R-:W-:Y:S05]  /*1150*/  @!P0 BRA `(.L_x_15) ;  /* 0x0000000000088947 */ /* 0x000fea0003800000 */
[----:B------:R0:W5:Y:S01]  /*1160*/  LD.E R10, desc[UR14][R10.64] ;  /* 0x0000000e0a0a7980 */ /* 0x000162000c101900 */
[----:B------:R-:W-:Y:S05]  /*1170*/  BRA `(.L_x_16) ;  /* 0x0000000000207947 */ /* 0x000fea0003800000 */
.L_x_15:
[----:B------:R-:W-:Y:S02]  /*1180*/  ULDC.64 UR4, c[0x0][0x690] ;  /* 0x0001a40000047ab9 */ /* 0x000fe40000000a00 */
[----:B------:R-:W-:-:S04]  /*1190*/  ISETP.NE.U32.AND P0, PT, RZ, UR4, PT ;  /* 0x00000004ff007c0c */ /* 0x000fc8000bf05070 */
[----:B------:R-:W-:-:S13]  /*11a0*/  ISETP.NE.AND.EX P0, PT, RZ, UR5, PT, P0 ;  /* 0x00000005ff007c0c */ /* 0x000fda000bf05300 */
[----:B------:R-:W-:Y:S05]  /*11b0*/  @!P0 BRA `(.L_x_17) ;  /* 0x00000000000c8947 */ /* 0x000fea0003800000 */
[----:B01----:R-:W0:Y:S02]  /*11c0*/  LDC.64 R10, c[0x0][0x690] ;  /* 0x0001a400ff0a7b82 */ /* 0x003e240000000a00 */
[----:B0-----:R1:W5:Y:S01]  /*11d0*/  LDG.E R10, desc[UR14][R10.64] ;  /* 0x0000000e0a0a7981 */ /* 0x001362000c1e1900 */
[----:B------:R-:W-:Y:S05]  /*11e0*/  BRA `(.L_x_16) ;  /* 0x0000000000047947 */ /* 0x000fea0003800000 */
.L_x_17:
[----:B01----:R-:W3:Y:S02]  /*11f0*/  LDC R10, c[0x0][0x684] ;  /* 0x0001a100ff0a7b82 */ /* 0x003ee40000000800 */
.L_x_16:
[----:B------:R-:W-:-:S13]  /*1200*/  LOP3.LUT P0, RZ, R14, 0xff, RZ, 0xc0, !PT ;  /* 0x000000ff0eff7812 */ /* 0x000fda000780c0ff */
[----:B------:R-:W-:Y:S05]  /*1210*/  @!P0 EXIT ;  /* 0x000000000000894d */ /* 0x000fea0003800000 */
[----:B------:R-:W-:Y:S01]  /*1220*/  ULDC UR4, c[0x0][0x28c] ;  /* 0x0000a30000047ab9 */ /* 0x000fe20000000800 */
[----:B------:R-:W-:Y:S01]  /*1230*/  LOP3.LUT R94, R4, 0x1, RZ, 0xfc, !PT ;  /* 0x00000001045e7812 */ /* 0x000fe200078efcff */
[----:B------:R-:W-:-:S04]  /*1240*/  UIADD3 UR4, UR4, 0x7f, URZ ;  /* 0x0000007f04047890 */ /* 0x000fc8000fffe03f */
[----:B------:R-:W-:-:S04]  /*1250*/  USHF.R.S32.HI UR5, URZ, 0x1f, UR4 ;  /* 0x0000001f3f057899 */ /* 0x000fc80008011404 */
[----:B------:R-:W-:-:S03]  /*1260*/  ULEA.HI UR5, UR5, UR4, URZ, 0x7 ;  /* 0x0000000405057291 */ /* 0x000fc6000f8f383f */
[----:B------:R-:W-:Y:S01]  /*1270*/  UMOV UR4, URZ ;  /* 0x0000003f00047c82 */ /* 0x000fe20008000000 */
[----:B------:R-:W-:-:S03]  /*1280*/  USHF.R.S32.HI UR6, URZ, 0x7, UR5 ;  /* 0x000000073f067899 */ /* 0x000fc60008011405 */
[----:B------:R-:W-:-:S09]  /*1290*/  UMOV UR5, URZ ;  /* 0x0000003f00057c82 */ /* 0x000fd20008000000 */
.L_x_154:
[----:B01----:R-:W-:Y:S02]  /*12a0*/  LOP3.LUT R11, R0, 0x80, RZ, 0xc0, !PT ;  /* 0x00000080000b7812 */ /* 0x003fe400078ec0ff */
[----:B------:R-:W-:Y:S02]  /*12b0*/  CS2R R24, SRZ ;  /* 0x0000000000187805 */ /* 0x000fe4000001ff00 */
[----:B------:R-:W-:Y:S02]  /*12c0*/  CS2R R26, SRZ ;  /* 0x00000000001a7805 */ /* 0x000fe4000001ff00 */
[----:B------:R-:W-:Y:S02]  /*12d0*/  CS2R R28, SRZ ;  /* 0x00000000001c7805 */ /* 0x000fe4000001ff00 */
[----:B------:R-:W-:Y:S02]  /*12e0*/  SHF.R.U32.HI R12, RZ, 0x7, R11 ;  /* 0x00000007ff0c7819 */ /* 0x000fe4000001160b */
[----:B------:R-:W-:-:S02]  /*12f0*/  CS2R R30, SRZ ;  /* 0x00000000001e7805 */ /* 0x000fc4000001ff00 */
[----:B------:R-:W-:Y:S02]  /*1300*/  VIMNMX R11, RZ, UR6, PT ;  /* 0x00000006ff0b7c48 */ /* 0x000fe4000bfe0100 */
[----:B----4-:R-:W-:Y:S02]  /*1310*/  CS2R R32, SRZ ;  /* 0x0000000000207805 */ /* 0x010fe4000001ff00 */
[----:B------:R-:W-:Y:S02]  /*1320*/  CS2R R34, SRZ ;  /* 0x0000000000227805 */ /* 0x000fe4000001ff00 */
[----:B------:R-:W-:Y:S01]  /*1330*/  CS2R R36, SRZ ;  /* 0x0000000000247805 */ /* 0x000fe2000001ff00 */
[----:B------:R-:W0:Y:S01]  /*1340*/  SHFL.IDX PT, R12, R12, RZ, 0x1f ;  /* 0x00001fff0c0c7589 */ /* 0x000e2200000e0000 */
[----:B------:R-:W-:Y:S02]  /*1350*/  IADD3 R11, -R11, UR6, RZ ;  /* 0x000000060b0b7c10 */ /* 0x000fe4000fffe1ff */
[----:B------:R-:W-:-:S02]  /*1360*/  CS2R R38, SRZ ;  /* 0x0000000000267805 */ /* 0x000fc4000001ff00 */
[----:B------:R-:W-:Y:S02]  /*1370*/  CS2R R40, SRZ ;  /* 0x0000000000287805 */ /* 0x000fe4000001ff00 */
[----:B------:R-:W-:Y:S02]  /*1380*/  CS2R R42, SRZ ;  /* 0x00000000002a7805 */ /* 0x000fe4000001ff00 */
[----:B------:R-:W-:Y:S02]  /*1390*/  ISETP.GE.AND P0, PT, R11, 0x1, PT ;  /* 0x000000010b00780c */ /* 0x000fe40003f06270 */
[----:B------:R-:W-:Y:S02]  /*13a0*/  CS2R R44, SRZ ;  /* 0x00000000002c7805 */ /* 0x000fe4000001ff00 */
[----:B------:R-:W-:Y:S02]  /*13b0*/  CS2R R46, SRZ ;  /* 0x00000000002e7805 */ /* 0x000fe4000001ff00 */
[----:B------:R-:W-:-:S02]  /*13c0*/  CS2R R48, SRZ ;  /* 0x0000000000307805 */ /* 0x000fc4000001ff00 */
[----:B------:R-:W-:Y:S02]  /*13d0*/  CS2R R50, SRZ ;  /* 0x0000000000327805 */ /* 0x000fe4000001ff00 */
[----:B------:R-:W-:Y:S02]  /*13e0*/  CS2R R52, SRZ ;  /* 0x0000000000347805 */ /* 0x000fe4000001ff00 */
[----:B------:R-:W-:Y:S02]  /*13f0*/  CS2R R54, SRZ ;  /* 0x0000000000367805 */ /* 0x000fe4000001ff00 */
        /* <DEDUP_REMOVED lines=12> */
[----:B0-----:R-:W-:Y:S02]  /*14c0*/  R2UR UR7, R12 ;  /* 0x000000000c0772ca */ /* 0x001fe400000e0000 */
[----:B------:R-:W-:Y:S02]  /*14d0*/  CS2R R80, SRZ ;  /* 0x0000000000507805 */ /* 0x000fe4000001ff00 */
[----:B------:R-:W-:-:S02]  /*14e0*/  CS2R R82, SRZ ;  /* 0x0000000000527805 */ /* 0x000fc4000001ff00 */
[----:B------:R-:W-:Y:S02]  /*14f0*/  CS2R R84, SRZ ;  /* 0x0000000000547805 */ /* 0x000fe4000001ff00 */
[----:B------:R-:W-:Y:S01]  /*1500*/  CS2R R86, SRZ ;  /* 0x0000000000567805 */ /* 0x000fe2000001ff00 */
[----:B--2--5:R-:W-:Y:S06]  /*1510*/  @!P0 BRA `(.L_x_18) ;  /* 0x0000000400408947 */ /* 0x024fec0003800000 */
[----:B------:R-:W0:Y:S01]  /*1520*/  S2UR UR10, SR_CgaCtaId ;  /* 0x00000000000a79c3 */ /* 0x000e220000008800 */
[----:B------:R-:W-:Y:S01]  /*1530*/  ULEA.HI UR8, UR7, UR7, URZ, 0x1 ;  /* 0x0000000707087291 */ /* 0x000fe2000f8f083f */
[----:B------:R-:W-:Y:S01]  /*1540*/  IMAD.U32 R21, RZ, RZ, UR4 ;  /* 0x00000004ff157e24 */ /* 0x000fe2000f8e00ff */
[----:B------:R-:W-:Y:S01]  /*1550*/  UMOV UR9, 0x400 ;  /* 0x0000040000097882 */ /* 0x000fe20000000000 */
[----:B------:R-:W-:Y:S01]  /*1560*/  IMAD.U32 R12, RZ, RZ, UR5 ;  /* 0x00000005ff0c7e24 */ /* 0x000fe2000f8e00ff */
[----:B------:R-:W-:Y:S02]  /*1570*/  ULOP3.LUT UR8, UR8, 0xffffe, URZ, 0xc0, !UPT ;  /* 0x000ffffe08087892 */ /* 0x000fe4000f8ec03f */
[----:B------:R-:W-:Y:S02]  /*1580*/  UPLOP3.LUT UP0, UPT, UPT, UPT, UPT, 0x40, 0x0 ;  /* 0x000000000000789c */ /* 0x000fe40003f0e870 */
[----:B------:R-:W-:Y:S01]  /*1590*/  UIADD3 UR8, UR7, -UR8, URZ ;  /* 0x8000000807087290 */ /* 0x000fe2000fffe03f */
[----:B------:R-:W-:Y:S01]  /*15a0*/  UMOV UR12, UR5 ;  /* 0x00000005000c7c82 */ /* 0x000fe20008000000 */
[----:B0-----:R-:W-:-:S04]  /*15b0*/  ULEA UR9, UR10, UR9, 0x18 ;  /* 0x000000090a097291 */ /* 0x001fc8000f8ec03f */
[----:B------:R-:W-:-:S04]  /*15c0*/  ULEA UR8, UR8, UR9, 0xc ;  /* 0x0000000908087291 */ /* 0x000fc8000f8e603f */
[----:B------:R-:W-:-:S04]  /*15d0*/  UIADD3 UR8, UR8, 0x180, URZ ;  /* 0x0000018008087890 */ /* 0x000fc8000fffe03f */
[----:B------:R-:W-:-:S04]  /*15e0*/  USHF.R.U32.HI UR8, URZ, 0x4, UR8 ;  /* 0x000000043f087899 */ /* 0x000fc80008011608 */
[----:B------:R-:W-:-:S12]  /*15f0*/  ULOP3.LUT UR7, UR8, 0x3fff, URZ, 0xc0, !UPT ;  /* 0x00003fff08077892 */ /* 0x000fd8000f8ec03f */
.L_x_25:
[----:B------:R-:W-:-:S13]  /*1600*/  ISETP.NE.AND P1, PT, R94, 0x3, PT ;  /* 0x000000035e00780c */ /* 0x000fda0003f25270 */
[----:B01----:R-:W-:Y:S05]  /*1610*/  @!P1 BRA `(.L_x_19) ;  /* 0x0000000000049947 */ /* 0x003fea0003800000 */
[----:B------:R-:W-:Y:S01]  /*1620*/  BPT.TRAP 0x1 ;  /* 0x000000040000795c */ /* 0x000fe20000300000 */
.L_x_19:
[----:B------:R-:W0:Y:S01]  /*1630*/  S2UR UR9, SR_CgaCtaId ;  /* 0x00000000000979c3 */ /* 0x000e220000008800 */
[----:B------:R-:W-:Y:S01]  /*1640*/  UMOV UR8, 0x400 ;  /* 0x0000040000087882 */ /* 0x000fe20000000000 */
[----:B------:R-:W-:Y:S01]  /*1650*/  SHF.L.U32 R19, R21, 0x1f, RZ ;  /* 0x0000001f15137819 */ /* 0x000fe200000006ff */
[----:B0-----:R-:W-:-:S04]  /*1660*/  ULEA UR13, UR9, UR8, 0x18 ;  /* 0x00000008090d7291 */ /* 0x001fc8000f8ec03f */
[----:B------:R-:W-:-:S09]  /*1670*/  ULEA UR8, UR12, UR13, 0x3 ;  /* 0x0000000d0c087291 */ /* 0x000fd2000f8e183f */
[----:B------:R0:W1:Y:S01]  /*1680*/  SYNCS.PHASECHK.TRANS64.TRYWAIT P0, [UR8], R19 ;  /* 0x00000013ff0075a7 */ /* 0x0000620008000148 */
[----:B------:R-:W-:Y:S05]  /*1690*/  @!P1 BRA `(.L_x_20) ;  /* 0x0000000000049947 */ /* 0x000fea0003800000 */
[----:B------:R-:W-:Y:S01]  /*16a0*/  BPT.TRAP 0x1 ;  /* 0x000000040000795c */ /* 0x000fe20000300000 */
.L_x_20:
[C---:B------:R-:W-:Y:S02]  /*16b0*/  IMAD.SHL.U32 R14, R0.reuse, 0x40, RZ ;  /* 0x00000040000e7824 */ /* 0x040fe400078e00ff */
[C---:B------:R-:W-:Y:S02]  /*16c0*/  IMAD.SHL.U32 R15, R0.reuse, 0x400, RZ ;  /* 0x00000400000f7824 */ /* 0x040fe400078e00ff */
[----:B------:R-:W-:Y:S01]  /*16d0*/  IMAD.SHL.U32 R17, R0, 0x20, RZ ;  /* 0x0000002000117824 */ /* 0x000fe200078e00ff */
[----:B------:R-:W-:-:S04]  /*16e0*/  LOP3.LUT R14, R14, 0x3800, RZ, 0xc0, !PT ;  /* 0x000038000e0e7812 */ /* 0x000fc800078ec0ff */
[----:B------:R-:W-:Y:S01]  /*16f0*/  LOP3.LUT R14, R14, 0x400, R15, 0xf8, !PT ;  /* 0x000004000e0e7812 */ /* 0x000fe200078ef80f */
[----:B------:R-:W-:-:S03]  /*1700*/  IMAD.SHL.U32 R15, R0, 0x10, RZ ;  /* 0x00000010000f7824 */ /* 0x000fc600078e00ff */
[----:B------:R-:W-:-:S04]  /*1710*/  LOP3.LUT R14, R14, 0x380, R17, 0xf8, !PT ;  /* 0x000003800e0e7812 */ /* 0x000fc800078ef811 */
[----:B------:R-:W-:Y:S01]  /*1720*/  LOP3.LUT R14, R14, 0x20, R15, 0xf8, !PT ;  /* 0x000000200e0e7812 */ /* 0x000fe200078ef80f */
[----:B------:R-:W-:-:S03]  /*1730*/  IMAD.U32 R15, RZ, RZ, UR12 ;  /* 0x0000000cff0f7e24 */ /* 0x000fc6000f8e00ff */
[----:B------:R-:W-:-:S05]  /*1740*/  SHF.R.U32.HI R14, RZ, 0x3, R14 ;  /* 0x00000003ff0e7819 */ /* 0x000fca000001160e */
[----:B------:R-:W-:Y:S01]  /*1750*/  IMAD R14, R15, 0x800, R14 ;  /* 0x000008000f0e7824 */ /* 0x000fe200078e020e */
[----:B-1----:R-:W-:Y:S06]  /*1760*/  @P0 BRA `(.L_x_21) ;  /* 0x0000000000080947 */ /* 0x002fec0003800000 */
[----:B------:R-:W1:Y:S02]  /*1770*/  SYNCS.PHASECHK.TRANS64.TRYWAIT P0, [UR8], R19 ;  /* 0x00000013ff0075a7 */ /* 0x000e640008000148 */
[----:B-1----:R-:W-:Y:S05]  /*1780*/  @!P0 BRA `(.L_x_22) ;  /* 0x0000006c00cc8947 */ /* 0x002fea0003800000 */
.L_x_21:
[----:B------:R-:W-:Y:S01]  /*1790*/  LDS R88, [R14+UR13+0x30180] ;  /* 0x0301800d0e587984 */ /* 0x000fe20008000800 */
[----:B------:R-:W-:Y:S02]  /*17a0*/  UIADD3 UR8, UR13, 0x10180, URZ ;  /* 0x000101800d087890 */ /* 0x000fe4000fffe03f */
[----:B------:R-:W-:Y:S01]  /*17b0*/  ULOP3.LUT UR9, UR7, 0x10000, URZ, 0xfc, !UPT ;  /* 0x0001000007097892 */ /* 0x000fe2000f8efc3f */
[----:B------:R-:W4:Y:S01]  /*17c0*/  LDS R89, [R14+UR13+0x30188] ;  /* 0x0301880d0e597984 */ /* 0x000f220008000800 */
[----:B------:R-:W-:Y:S01]  /*17d0*/  USHF.R.U32.HI UR8, URZ, 0x4, UR8 ;  /* 0x000000043f087899 */ /* 0x000fe20008011608 */
[----:B------:R-:W-:-:S03]  /*17e0*/  UMOV UR11, 0x40000040 ;  /* 0x40000040000b7882 */ /* 0x000fc60000000000 */
[----:B------:R-:W-:-:S04]  /*17f0*/  ULOP3.LUT UR8, UR8, 0x3fff, URZ, 0xc0, !UPT ;  /* 0x00003fff08087892 */ /* 0x000fc8000f8ec03f */
[----:B------:R-:W-:Y:S02]  /*1800*/  ULOP3.LUT UR10, UR8, 0x10000, URZ, 0xfc, !UPT ;  /* 0x00010000080a7892 */ /* 0x000fe4000f8efc3f */
[----:B------:R-:W-:Y:S02]  /*1810*/  ULEA UR8, UR12, UR9, 0x9 ;  /* 0x000000090c087291 */ /* 0x000fe4000f8e483f */
[----:B------:R-:W-:Y:S01]  /*1820*/  ULEA UR10, UR12, UR10, 0xa ;  /* 0x0000000a0c0a7291 */ /* 0x000fe2000f8e503f */
[----:B------:R-:W-:Y:S01]  /*1830*/  UMOV UR9, 0x80000020 ;  /* 0x8000002000097882 */ /* 0x000fe20000000000 */
[----:B----4-:R-:W-:-:S07]  /*1840*/  WARPGROUP.ARRIVE ;  /* 0x00000000000079c5 */ /* 0x010fce0000000000 */
[----:B------:R-:W-:Y:S01]  /*1850*/  IGMMA.SP.64x128x64.S8.S8 R24, gdesc[UR8], R24, UP0, R88 ;  /* 0x03805800081879f1 */ /* 0x000fe2000bf41218 */
[----:B------:R-:W-:Y:S02]  /*1860*/  UIADD3 UR8, UR8, 0x2, URZ ;  /* 0x0000000208087890 */ /* 0x000fe4000fffe03f */
[----:B------:R-:W-:Y:S01]  /*1870*/  UIADD3 UR10, UR10, 0x4, URZ ;  /* 0x000000040a0a7890 */ /* 0x000fe2000fffe03f */
[----:B------:R-:W-:Y:S01]  /*1880*/  UMOV UR9, 0x80000020 ;  /* 0x8000002000097882 */ /* 0x000fe20000000000 */
[----:B------:R-:W-:-:S07]  /*1890*/  UMOV UR11, 0x40000040 ;  /* 0x40000040000b7882 */ /* 0x000fce0000000000 */
[----:B------:R-:W-:Y:S03]  /*18a0*/  IGMMA.SP.64x128x64.S8.S8 R24, gdesc[UR8], R24, R89, gsb0 ;  /* 0x03805900081879f1 */ /* 0x000fe60008041218 */
[----:B------:R-:W-:Y:S02]  /*18b0*/  WARPGROUP.DEPBAR.LE gsb0, 0x0 ;  /* 0x00008000000079c5 */ /* 0x000fe40000010000 */
[----:B------:R-:W-:Y:S05]  /*18c0*/  @!P1 BRA `(.L_x_23) ;  /* 0x0000000000049947 */ /* 0x000fea0003800000 */
[----:B------:R-:W-:Y:S01]  /*18d0*/  BPT.TRAP 0x1 ;  /* 0x000000040000795c */ /* 0x000fe20000300000 */
.L_x_23:
[----:B------:R-:W-:-:S13]  /*18e0*/  LOP3.LUT P0, RZ, R6, R5, RZ, 0xc0, !PT ;  /* 0x0000000506ff7212 */ /* 0x000fda000780c0ff */
[----:B------:R-:W-:-:S05]  /*18f0*/  @P0 LEA R14, R12, UR13, 0x3 ;  /* 0x0000000d0c0e0c11 */ /* 0x000fca000f8e18ff */
[----:B------:R-:W-:-:S05]  /*1900*/  @P0 VIADD R14, R14, 0x40 ;  /* 0x000000400e0e0836 */ /* 0x000fca0000000000 */
[----:B------:R-:W-:-:S04]  /*1910*/  @P0 PRMT R14, R7, 0x654, R14 ;  /* 0x00000654070e0816 */ /* 0x000fc8000000000e */
[----:B------:R4:W-:Y:S01]  /*1920*/  @P0 SYNCS.ARRIVE.TRANS64.RED.A1T0 RZ, [R14+URZ], RZ ;  /* 0x000000ff0eff09a7 */ /* 0x0009e2000810043f */
[----:B------:R-:W-:-:S13]  /*1930*/  ISETP.GT.U32.AND P0, PT, R4, 0x1, PT ;  /* 0x000000010400780c */ /* 0x000fda0003f04070 */
[----:B----4-:R-:W-:Y:S05]  /*1940*/  @P0 BRA `(.L_x_24) ;  /* 0x0000000000040947 */ /* 0x010fea0003800000 */
[----:B------:R-:W-:Y:S01]  /*1950*/  BPT.TRAP 0x1 ;  /* 0x000000040000795c */ /* 0x000fe20000300000 */
.L_x_24:
[----:B------:R-:W-:Y:S01]  /*1960*/  UIADD3 UR12, UR12, 0x1, URZ ;  /* 0x000000010c0c7890 */ /* 0x000fe2000fffe03f */
[C---:B------:R-:W-:Y:S01]  /*1970*/  ISETP.GT.AND P1, PT, R11.reuse, 0x1, PT ;  /* 0x000000010b00780c */ /* 0x040fe20003f24270 */
[----:B------:R-:W-:Y:S02]  /*1980*/  VIADD R12, R12, 0x1 ;  /* 0x000000010c0c7836 */ /* 0x000fe40000000000 */
[----:B------:R-:W-:Y:S01]  /*1990*/  UISETP.NE.AND UP0, UPT, UR12, 0x8, UPT ;  /* 0x000000080c00788c */ /* 0x000fe2000bf05270 */
[----:B------:R-:W-:Y:S02]  /*19a0*/  VIADD R11, R11, 0xffffffff ;  /* 0xffffffff0b0b7836 */ /* 0x000fe40000000000 */
[C---:B------:R-:W-:Y:S01]  /*19b0*/  ISETP.NE.AND P0, PT, R12.reuse, 0x8, PT ;  /* 0x000000080c00780c */ /* 0x040fe20003f05270 */
[----:B------:R-:W-:Y:S02]  /*19c0*/  USEL UR8, URZ, 0x1, UP0 ;  /* 0x000000013f087887 */ /* 0x000fe40008000000 */
[----:B------:R-:W-:Y:S01]  /*19d0*/  USEL UR12, UR12, URZ, UP0 ;  /* 0x0000003f0c0c7287 */ /* 0x000fe20008000000 */
[----:B------:R-:W-:Y:S01]  /*19e0*/  SEL R12, R12, RZ, P0 ;  /* 0x000000ff0c0c7207 */ /* 0x000fe20000000000 */
[----:B------:R-:W-:-:S02]  /*19f0*/  UPLOP3.LUT UP0, UPT, UPT, UPT, UPT, 0x80, 0x0 ;  /* 0x000000000000789c */ /* 0x000fc40003f0f070 */
[----:B------:R-:W-:Y:S01]  /*1a00*/  LOP3.LUT R21, R21, UR8, RZ, 0x3c, !PT ;  /* 0x0000000815157c12 */ /* 0x000fe2000f8e3cff */
[----:B------:R-:W-:Y:S08]  /*1a10*/  @P1 BRA `(.L_x_25) ;  /* 0xfffffff800f81947 */ /* 0x000ff0000383ffff */
.L_x_18:
[----:B------:R-:W4:Y:S01]  /*1a20*/  LDC R22, c[0x0][0x288] ;  /* 0x0000a200ff167b82 */ /* 0x000f220000000800 */
[----:B------:R-:W-:Y:S01]  /*1a30*/  LOP3.LUT R11, R0, 0x60, RZ, 0xc0, !PT ;  /* 0x00000060000b7812 */ /* 0x000fe200078ec0ff */
[----:B------:R-:W-:Y:S01]  /*1a40*/  UIADD3 UR5, UR6, UR5, URZ ;  /* 0x0000000506057290 */ /* 0x000fe2000fffe03f */
[----:B------:R-:W-:Y:S01]  /*1a50*/  SHF.R.U32.HI R12, RZ, 0x2, R0 ;  /* 0x00000002ff0c7819 */ /* 0x000fe20000011600 */
[----:B------:R-:W-:Y:S01]  /*1a60*/  IMAD.SHL.U32 R21, R18, 0x80, RZ ;  /* 0x0000008012157824 */ /* 0x000fe200078e00ff */
[----:B------:R-:W-:Y:S01]  /*1a70*/  SHF.R.U32.HI R11, RZ, 0x5, R11 ;  /* 0x00000005ff0b7819 */ /* 0x000fe2000001160b */
[----:B------:R-:W-:Y:S01]  /*1a80*/  USHF.R.U32.HI UR7, URZ, 0x3, UR5 ;  /* 0x000000033f077899 */ /* 0x000fe20008011605 */
[----:B------:R-:W-:Y:S01]  /*1a90*/  LOP3.LUT R12, R12, 0x7, RZ, 0xc0, !PT ;  /* 0x000000070c0c7812 */ /* 0x000fe200078ec0ff */
[----:B01----:R-:W-:Y:S01]  /*1aa0*/  IMAD.SHL.U32 R19, R16, 0x80, RZ ;  /* 0x0000008010137824 */ /* 0x003fe200078e00ff */
[----:B------:R-:W-:Y:S01]  /*1ab0*/  ULDC UR10, c[0x0][0x284] ;  /* 0x0000a100000a7ab9 */ /* 0x000fe20000000800 */
[C---:B------:R-:W-:Y:S01]  /*1ac0*/  IMAD.SHL.U32 R17, R11.reuse, 0x10, RZ ;  /* 0x000000100b117824 */ /* 0x040fe200078e00ff */
[----:B------:R-:W-:Y:S01]  /*1ad0*/  ULOP3.LUT UR7, UR7, 0x1, URZ, 0xc0, !UPT ;  /* 0x0000000107077892 */ /* 0x000fe2000f8ec03f */
[----:B------:R-:W-:Y:S01]  /*1ae0*/  IMAD R15, R11, -0x10, -R12 ;  /* 0xfffffff00b0f7824 */ /* 0x000fe200078e0a0c */
[----:B------:R-:W-:Y:S01]  /*1af0*/  SHF.R.U32.HI R11, RZ, 0x1, R0 ;  /* 0x00000001ff0b7819 */ /* 0x000fe20000011600 */
[----:B------:R-:W-:Y:S01]  /*1b00*/  UISETP.GT.U32.AND UP0, UPT, UR5, 0x7, UPT ;  /* 0x000000070500788c */ /* 0x000fe2000bf04070 */
[----:B------:R-:W-:Y:S01]  /*1b10*/  LOP3.LUT R12, R17, 0xfffffff0, R12, 0xe2, !PT ;  /* 0xfffffff0110c7812 */ /* 0x000fe200078ee20c */
[----:B------:R-:W-:Y:S01]  /*1b20*/  UISETP.NE.U32.AND UP1, UPT, UR7, 0x1, UPT ;  /* 0x000000010700788c */ /* 0x000fe2000bf25070 */
[----:B------:R-:W-:Y:S01]  /*1b30*/  LOP3.LUT R14, R8, 0x1, RZ, 0xc0, !PT ;  /* 0x00000001080e7812 */ /* 0x000fe200078ec0ff */
[----:B------:R-:W-:Y:S01]  /*1b40*/  ULDC.64 UR8, c[0x0][0x6d0] ;  /* 0x0001b40000087ab9 */ /* 0x000fe20000000a00 */
[----:B------:R-:W-:Y:S01]  /*1b50*/  LOP3.LUT R12, R12, 0x40, R11, 0xf8, !PT ;  /* 0x000000400c0c7812 */ /* 0x000fe200078ef80b */
[----:B------:R-:W-:Y:S01]  /*1b60*/  UISETP.LT.U32.AND UP0, UPT, UR6, 0x8, UP0 ;  /* 0x000000080600788c */ /* 0x000fe20008701070 */
[----:B------:R-:W-:Y:S01]  /*1b70*/  SHF.R.S32.HI R90, RZ, 0x1f, R13 ;  /* 0x0000001fff5a7819 */ /* 0x000fe2000001140d */
[----:B------:R-:W-:Y:S01]  /*1b80*/  UISETP.GT.U32.AND UP1, UPT, UR6, 0x7, !UP1 ;  /* 0x000000070600788c */ /* 0x000fe2000cf24070 */
[----:B------:R-:W-:Y:S01]  /*1b90*/  LOP3.LUT R16, R12, R19, RZ, 0xfc, !PT ;  /* 0x000000130c107212 */ /* 0x000fe200078efcff */
[----:B------:R-:W-:Y:S01]  /*1ba0*/  IMAD R20, R14, -0x40, R15 ;  /* 0xffffffc00e147824 */ /* 0x000fe200078e020f */
[----:B----4-:R-:W-:Y:S01]  /*1bb0*/  ISETP.GE.AND P0, PT, R21, R22, PT ;  /* 0x000000161500720c */ /* 0x010fe20003f06270 */
[----:B------:R-:W-:Y:S01]  /*1bc0*/  IMAD R12, R90, UR8, RZ ;  /* 0x000000085a0c7c24 */ /* 0x000fe2000f8e02ff */
[----:B------:R-:W-:Y:S01]  /*1bd0*/  SHF.R.S32.HI R17, RZ, 0x1f, R16 ;  /* 0x0000001fff117819 */ /* 0x000fe20000011410 */
[----:B------:R-:W-:Y:S01]  /*1be0*/  USEL UR7, URZ, 0x1, !UP1 ;  /* 0x000000013f077887 */ /* 0x000fe2000c800000 */
[----:B------:R-:W-:Y:S01]  /*1bf0*/  ISETP.GE.OR P0, PT, R19, UR10, P0 ;  /* 0x0000000a13007c0c */ /* 0x000fe20008706670 */
[C---:B------:R-:W-:Y:S01]  /*1c00*/  IMAD R23, R13.reuse, UR9, R12 ;  /* 0x000000090d177c24 */ /* 0x040fe2000f8e020c */
[----:B------:R-:W-:Y:S01]  /*1c10*/  LOP3.LUT R11, R0, 0x3, RZ, 0xc0, !PT ;  /* 0x00000003000b7812 */ /* 0x000fe200078ec0ff */
[----:B------:R-:W-:Y:S01]  /*1c20*/  IMAD.WIDE.U32 R14, R13, UR8, R16 ;  /* 0x000000080d0e7c25 */ /* 0x000fe2000f8e0010 */
[----:B------:R-:W-:Y:S01]  /*1c30*/  USEL UR8, URZ, 0x1, !UP0 ;  /* 0x000000013f087887 */ /* 0x000fe2000c000000 */
[----:B------:R-:W-:-:S02]  /*1c40*/  WARPGROUP.DEPBAR.LE gsb0, 0x0 ;  /* 0x00008000000079c5 */ /* 0x000fc40000010000 */
[----:B------:R-:W-:Y:S01]  /*1c50*/  IMAD R12, R11, -0x2, R22 ;  /* 0xfffffffe0b0c7824 */ /* 0x000fe200078e0216 */
[----:B------:R-:W-:Y:S01]  /*1c60*/  ULOP3.LUT UR5, UR5, 0x7, URZ, 0xc0, !UPT ;  /* 0x0000000705057892 */ /* 0x000fe2000f8ec03f */
[----:B------:R-:W-:Y:S01]  /*1c70*/  IADD3 R11, -R19, UR10, R20 ;  /* 0x0000000a130b7c10 */ /* 0x000fe2000fffe114 */
[----:B------:R-:W-:Y:S01]  /*1c80*/  ULOP3.LUT UR4, UR7, UR4, UR8, 0x96, !UPT ;  /* 0x0000000407047292 */ /* 0x000fe2000f8e9608 */
[----:B------:R-:W-:Y:S02]  /*1c90*/  IMAD.IADD R15, R15, 0x1, R23 ;  /* 0x000000010f0f7824 */ /* 0x000fe400078e0217 */
[----:B------:R-:W-:Y:S01]  /*1ca0*/  IMAD.IADD R12, R12, 0x1, -R21 ;  /* 0x000000010c0c7824 */ /* 0x000fe200078e0a15 */
[----:B------:R-:W-:Y:S08]  /*1cb0*/  @P0 BRA `(.L_x_26) ;  /* 0x0000004800a00947 */ /* 0x000ff00003800000 */
[----:B------:R-:W0:Y:S01]  /*1cc0*/  LDC.64 R98, c[0x0][0x6c8] ;  /* 0x0001b200ff627b82 */ /* 0x000e220000000a00 */
[----:B------:R-:W-:Y:S01]  /*1cd0*/  IMAD.WIDE R18, R18, 0x80, RZ ;  /* 0x0000008012127825 */ /* 0x000fe200078e02ff */
[----:B---3-5:R-:W-:Y:S01]  /*1ce0*/  ISETP.NE.AND P1, PT, R10, RZ, PT ;  /* 0x000000ff0a00720c */ /* 0x028fe20003f25270 */
[----:B------:R-:W-:Y:S01]  /*1cf0*/  BSSY B0, `(.L_x_26) ;  /* 0x00004a4000007945 */ /* 0x000fe20003800000 */
[----:B------:R-:W-:Y:S01]  /*1d00*/  ISETP.GT.AND P0, PT, R12, RZ, PT ;  /* 0x000000ff0c00720c */ /* 0x000fe20003f04270 */
[----:B------:R-:W-:-:S03]  /*1d10*/  IMAD.SHL.U32 R21, R0, 0x2, RZ ;  /* 0x0000000200157824 */ /* 0x000fc600078e00ff */
[----:B------:R-:W-:Y:S02]  /*1d20*/  ISETP.GT.AND P5, PT, R11, RZ, P0 ;  /* 0x000000ff0b00720c */ /* 0x000fe400007a4270 */
[----:B------:R-:W-:Y:S01]  /*1d30*/  LOP3.LUT R101, R18, 0x6, R21, 0xf8, !PT ;  /* 0x0000000612657812 */ /* 0x000fe200078ef815 */
[----:B0-----:R-:W-:-:S04]  /*1d40*/  IMAD R20, R19, R98, RZ ;  /* 0x0000006213147224 */ /* 0x001fc800078e02ff */
[----:B------:R-:W-:-:S04]  /*1d50*/  IMAD.WIDE.U32 R88, R101, R98, R14 ;  /* 0x0000006265587225 */ /* 0x000fc800078e000e */
[----:B------:R-:W-:-:S04]  /*1d60*/  IMAD R15, R101, R99, R20 ;  /* 0x00000063650f7224 */ /* 0x000fc800078e0214 */
[----:B------:R-:W-:Y:S01]  /*1d70*/  IMAD.IADD R23, R89, 0x1, R15 ;  /* 0x0000000159177824 */ /* 0x000fe200078e020f */
[----:B------:R-:W-:Y:S06]  /*1d80*/  @!P1 BRA `(.L_x_27) ;  /* 0x0000003000ec9947 */ /* 0x000fec0003800000 */
[----:B------:R-:W-:Y:S01]  /*1d90*/  ULDC.64 UR8, c[0x0][0x6b8] ;  /* 0x0001ae0000087ab9 */ /* 0x000fe20000000a00 */
[----:B------:R-:W-:Y:S01]  /*1da0*/  ULDC.64 UR12, c[0x0][0x6b0] ;  /* 0x0001ac00000c7ab9 */ /* 0x000fe20000000a00 */
[----:B------:R-:W-:Y:S01]  /*1db0*/  IMAD R14, R90, UR8, RZ ;  /* 0x000000085a0e7c24 */ /* 0x000fe2000f8e02ff */
[----:B------:R-:W-:Y:S01]  /*1dc0*/  ULDC.64 UR16, c[0x0][0x6a8] ;  /* 0x0001aa0000107ab9 */ /* 0x000fe20000000a00 */
[----:B------:R-:W-:Y:S01]  /*1dd0*/  IMAD R18, R19, UR12, RZ ;  /* 0x0000000c13127c24 */ /* 0x000fe2000f8e02ff */
[----:B------:R-:W-:Y:S01]  /*1de0*/  ULDC.64 UR10, c[0x0][0x6c0] ;  /* 0x0001b000000a7ab9 */ /* 0x000fe20000000a00 */
[----:B------:R-:W-:-:S04]  /*1df0*/  IMAD.WIDE.U32 R90, R13, UR8, R16 ;  /* 0x000000080d5a7c25 */ /* 0x000fc8000f8e0010 */
[----:B------:R-:W-:Y:S02]  /*1e00*/  IMAD R95, R13, UR9, R14 ;  /* 0x000000090d5f7c24 */ /* 0x000fe4000f8e020e */
[----:B------:R-:W-:Y:S02]  /*1e10*/  IMAD R97, R101, UR13, R18 ;  /* 0x0000000d65617c24 */ /* 0x000fe4000f8e0212 */
[----:B------:R-:W-:Y:S02]  /*1e20*/  IMAD.IADD R19, R91, 0x1, R95 ;  /* 0x000000015b137824 */ /* 0x000fe400078e025f */
[----:B------:R-:W-:-:S04]  /*1e30*/  IMAD.MOV.U32 R18, RZ, RZ, R90 ;  /* 0x000000ffff127224 */ /* 0x000fc800078e005a */
[----:B------:R-:W-:-:S04]  /*1e40*/  IMAD.WIDE.U32 R14, R101, UR12, R18 ;  /* 0x0000000c650e7c25 */ /* 0x000fc8000f8e0012 */
[----:B------:R-:W-:Y:S01]  /*1e50*/  IMAD.IADD R15, R15, 0x1, R97 ;  /* 0x000000010f0f7824 */ /* 0x000fe200078e0261 */
[----:B------:R-:W-:-:S04]  /*1e60*/  LEA R20, P1, R14, UR16, 0x2 ;  /* 0x000000100e147c11 */ /* 0x000fc8000f8210ff */
[----:B------:R-:W-:Y:S02]  /*1e70*/  LEA.HI.X R21, R14, UR17, R15, 0x2, P1 ;  /* 0x000000110e157c11 */ /* 0x000fe400088f140f */
[----:B------:R-:W0:Y:S03]  /*1e80*/  LDC.64 R14, c[0x0][0x6b0] ;  /* 0x0001ac00ff0e7b82 */ /* 0x000e260000000a00 */
[----:B------:R-:W3:Y:S01]  /*1e90*/  @P5 LDG.E.LTC128B R89, desc[UR14][R20.64] ;  /* 0x0000000e14595981 */ /* 0x000ee2000c1e1920 */
[C---:B------:R-:W-:Y:S01]  /*1ea0*/  LEA R22, P1, R88.reuse, UR10, 0x2 ;  /* 0x0000000a58167c11 */ /* 0x040fe2000f8210ff */
[----:B------:R-:W-:Y:S01]  /*1eb0*/  BSSY B1, `(.L_x_28) ;  /* 0x0000016000017945 */ /* 0x000fe20003800000 */
[----:B------:R-:W-:Y:S02]  /*1ec0*/  ISETP.GT.AND P0, PT, R11, 0x8, P0 ;  /* 0x000000080b00780c */ /* 0x000fe40000704270 */
[----:B------:R-:W-:-:S02]  /*1ed0*/  LEA.HI.X R23, R88, UR11, R23, 0x2, P1 ;  /* 0x0000000b58177c11 */ /* 0x000fc400088f1417 */
[----:B------:R-:W-:Y:S02]  /*1ee0*/  ISETP.GT.AND P1, PT, R12, 0x1, PT ;  /* 0x000000010c00780c */ /* 0x000fe40003f24270 */
[----:B------:R-:W-:Y:S01]  /*1ef0*/  LEA R88, P6, R98, R22, 0x2 ;  /* 0x0000001662587211 */ /* 0x000fe200078c10ff */
[----:B0-----:R-:W-:-:S04]  /*1f00*/  IMAD.WIDE.U32 R92, R101, UR12, R14 ;  /* 0x0000000c655c7c25 */ /* 0x001fc8000f8e000e */
[----:B------:R-:W-:Y:S01]  /*1f10*/  IMAD.WIDE.U32 R14, R101, UR12, R16 ;  /* 0x0000000c650e7c25 */ /* 0x000fe2000f8e0010 */
[-C--:B------:R-:W-:Y:S02]  /*1f20*/  IADD3 R91, P2, R90, R92.reuse, RZ ;  /* 0x0000005c5a5b7210 */ /* 0x080fe40007f5e0ff */
[----:B------:R-:W-:Y:S01]  /*1f30*/  IADD3 R90, P4, R16, R92, RZ ;  /* 0x0000005c105a7210 */ /* 0x000fe20007f9e0ff */
[C---:B------:R-:W-:Y:S02]  /*1f40*/  IMAD.IADD R101, R97.reuse, 0x1, R93 ;  /* 0x0000000161657824 */ /* 0x040fe400078e025d */
[----:B------:R-:W-:Y:S02]  /*1f50*/  IMAD.IADD R15, R97, 0x1, R15 ;  /* 0x00000001610f7824 */ /* 0x000fe400078e020f */
[----:B------:R-:W-:-:S04]  /*1f60*/  IMAD.WIDE.U32 R14, R13, UR8, R14 ;  /* 0x000000080d0e7c25 */ /* 0x000fc8000f8e000e */
[----:B---3--:R-:W-:Y:S02]  /*1f70*/  IMAD R18, R89, R10, RZ ;  /* 0x0000000a59127224 */ /* 0x008fe400078e02ff */
[----:B------:R-:W-:Y:S02]  /*1f80*/  IMAD.MOV.U32 R93, RZ, RZ, R89 ;  /* 0x000000ffff5d7224 */ /* 0x000fe400078e0059 */
[----:B--2---:R-:W-:Y:S02]  /*1f90*/  IMAD R103, R24, R9, R18 ;  /* 0x0000000918677224 */ /* 0x004fe400078e0212 */
[----:B------:R-:W-:Y:S01]  /*1fa0*/  IMAD.X R24, R101, 0x1, R19, P2 ;  /* 0x0000000165187824 */ /* 0x000fe200010e0613 */
[----:B------:R-:W-:Y:S02]  /*1fb0*/  LEA R18, P2, R91, UR16, 0x2 ;  /* 0x000000105b127c11 */ /* 0x000fe4000f8410ff */
[----:B------:R0:W-:Y:S01]  /*1fc0*/  @P5 STG.E desc[UR14][R22.64], R103 ;  /* 0x0000006716005986 */ /* 0x0001e2000c10190e */
[----:B------:R-:W-:-:S02]  /*1fd0*/  ISETP.GT.AND P5, PT, R11, RZ, P1 ;  /* 0x000000ff0b00720c */ /* 0x000fc40000fa4270 */
[----:B------:R-:W-:-:S11]  /*1fe0*/  LEA.HI.X R19, R91, UR17, R24, 0x2, P2 ;  /* 0x000000115b137c11 */ /* 0x000fd600090f1418 */
[----:B0-----:R-:W-:Y:S05]  /*1ff0*/  @!P5 BRA `(.L_x_29) ;  /* 0x000000000004d947 */ /* 0x001fea0003800000 */
[----:B------:R0:W5:Y:S02]  /*2000*/  LDG.E.LTC128B R93, desc[UR14][R18.64] ;  /* 0x0000000e125d7981 */ /* 0x000164000c1e1920 */
.L_x_29:
[----:B------:R-:W-:Y:S05]  /*2010*/  BSYNC B1 ;  /* 0x0000000000017941 */ /* 0x000fea0003800000 */
.L_x_28:
[----:B-----5:R-:W-:Y:S01]  /*2020*/  IMAD R16, R93, R10, RZ ;  /* 0x0000000a5d107224 */ /* 0x020fe200078e02ff */
[----:B------:R-:W-:Y:S01]  /*2030*/  LEA.HI.X R89, R98, R23, R99, 0x2, P6 ;  /* 0x0000001762597211 */ /* 0x000fe200030f1463 */
[----:B------:R-:W-:Y:S01]  /*2040*/  IMAD.IADD R15, R95, 0x1, R15 ;  /* 0x000000015f0f7824 */ /* 0x000fe200078e020f */
[C---:B------:R-:W-:Y:S01]  /*2050*/  LEA R24, P2, R14.reuse, UR16, 0x2 ;  /* 0x000000100e187c11 */ /* 0x040fe2000f8410ff */
[----:B------:R-:W-:Y:S01]  /*2060*/  IMAD R97, R25, R9, R16 ;  /* 0x0000000919617224 */ /* 0x000fe200078e0210 */
[----:B------:R-:W-:Y:S01]  /*2070*/  BSSY B1, `(.L_x_30) ;  /* 0x0000006000017945 */ /* 0x000fe20003800000 */
[----:B------:R-:W-:Y:S01]  /*2080*/  IMAD.X R91, R17, 0x1, R101, P4 ;  /* 0x00000001115b7824 */ /* 0x000fe200020e0665 */
[----:B------:R-:W-:Y:S02]  /*2090*/  LEA.HI.X R25, R14, UR17, R15, 0x2, P2 ;  /* 0x000000110e197c11 */ /* 0x000fe400090f140f */
[----:B------:R1:W-:Y:S01]  /*20a0*/  @P5 STG.E desc[UR14][R88.64], R97 ;  /* 0x0000006158005986 */ /* 0x0003e2000c10190e */
[----:B------:R-:W-:Y:S06]  /*20b0*/  @!P0 BRA `(.L_x_31) ;  /* 0x0000000000048947 */ /* 0x000fec0003800000 */
[----:B------:R2:W5:Y:S02]  /*20c0*/  LDG.E.LTC128B R93, desc[UR14][R24.64+0x20] ;  /* 0x0000200e185d7981 */ /* 0x000564000c1e1920 */
.L_x_31:
[----:B------:R-:W-:Y:S05]  /*20d0*/  BSYNC B1 ;  /* 0x0000000000017941 */ /* 0x000fea0003800000 */
.L_x_30:
[----:B-----5:R-:W-:Y:S01]  /*20e0*/  IMAD R16, R93, R10, RZ ;  /* 0x0000000a5d107224 */ /* 0x020fe200078e02ff */
[----:B------:R-:W-:Y:S01]  /*20f0*/  ISETP.GT.AND P1, PT, R11, 0x8, P1 ;  /* 0x000000080b00780c */ /* 0x000fe20000f24270 */
[----:B------:R-:W-:Y:S01]  /*2100*/  IMAD.WIDE.U32 R14, R13, UR8, R90 ;  /* 0x000000080d0e7c25 */ /* 0x000fe2000f8e005a */
[----:B------:R-:W-:Y:S01]  /*2110*/  ISETP.GT.AND P2, PT, R12, 0x8, PT ;  /* 0x000000080c00780c */ /* 0x000fe20003f44270 */
[----:B------:R-:W-:Y:S01]  /*2120*/  USHF.L.U64.HI UR10, UR12, 0x5, UR13 ;  /* 0x000000050c0a7899 */ /* 0x000fe2000801020d */
[----:B------:R-:W-:Y:S01]  /*2130*/  BSSY B1, `(.L_x_32) ;  /* 0x000000c000017945 */ /* 0x000fe20003800000 */
[----:B--2---:R-:W-:Y:S01]  /*2140*/  IMAD R25, R26, R9, R16 ;  /* 0x000000091a197224 */ /* 0x004fe200078e0210 */
[----:B------:R-:W-:Y:S01]  /*2150*/  LEA R16, P5, R14, UR16, 0x2 ;  /* 0x000000100e107c11 */ /* 0x000fe2000f8a10ff */
[----:B------:R-:W-:Y:S01]  /*2160*/  IMAD.IADD R13, R95, 0x1, R15 ;  /* 0x000000015f0d7824 */ /* 0x000fe200078e020f */
[----:B------:R-:W-:Y:S01]  /*2170*/  USHF.L.U32 UR9, UR12, 0x5, URZ ;  /* 0x000000050c097899 */ /* 0x000fe2000800063f */
[----:B------:R-:W-:Y:S01]  /*2180*/  @P0 IMAD.MOV.U32 R15, RZ, RZ, R23 ;  /* 0x000000ffff0f0224 */ /* 0x000fe200078e0017 */
[----:B------:R-:W-:-:S02]  /*2190*/  ISETP.GT.AND P4, PT, R11, RZ, P2 ;  /* 0x000000ff0b00720c */ /* 0x000fc40001784270 */
[----:B------:R-:W-:Y:S01]  /*21a0*/  LEA.HI.X R17, R14, UR17, R13, 0x2, P5 ;  /* 0x000000110e117c11 */ /* 0x000fe2000a8f140d */
[----:B------:R-:W-:-:S05]  /*21b0*/  @P0 IMAD.MOV.U32 R14, RZ, RZ, R22 ;  /* 0x000000ffff0e0224 */ /* 0x000fca00078e0016 */
[----:B------:R2:W-:Y:S01]  /*21c0*/  @P0 STG.E desc[UR14][R14.64+0x20], R25 ;  /* 0x000020190e000986 */ /* 0x0005e2000c10190e */
[----:B------:R-:W-:Y:S05]  /*21d0*/  @!P1 BRA `(.L_x_33) ;  /* 0x0000000000049947 */ /* 0x000fea0003800000 */
[----:B------:R3:W5:Y:S02]  /*21e0*/  LDG.E.LTC128B R93, desc[UR14][R16.64+0x20] ;  /* 0x0000200e105d7981 */ /* 0x000764000c1e1920 */
.L_x_33:
[----:B------:R-:W-:Y:S05]  /*21f0*/  BSYNC B1 ;  /* 0x0000000000017941 */ /* 0x000fea0003800000 */
.L_x_32:
[----:B--2--5:R-:W-:Y:S01]  /*2200*/  IMAD R14, R93, R10, RZ ;  /* 0x0000000a5d0e7224 */ /* 0x024fe200078e02ff */
[----:B------:R-:W-:Y:S01]  /*2210*/  IADD3 R24, P0, R20, UR9, RZ ;  /* 0x0000000914187c10 */ /* 0x000fe2000ff1e0ff */
[----:B------:R-:W-:Y:S02]  /*2220*/  IMAD.MOV.U32 R95, RZ, RZ, R93 ;  /* 0x000000ffff5f7224 */ /* 0x000fe400078e005d */
[----:B-1----:R-:W-:Y:S01]  /*2230*/  IMAD R97, R27, R9, R14 ;  /* 0x000000091b617224 */ /* 0x002fe200078e020e */
[----:B------:R-:W-:Y:S01]  /*2240*/  IADD3.X R25, R21, UR10, RZ, P0, !PT ;  /* 0x0000000a15197c10 */ /* 0x000fe200087fe4ff */
[----:B---3--:R-:W-:Y:S02]  /*2250*/  @P1 IMAD.MOV.U32 R16, RZ, RZ, R88 ;  /* 0x000000ffff101224 */ /* 0x008fe400078e0058 */
[----:B------:R-:W-:-:S05]  /*2260*/  @P1 IMAD.MOV.U32 R17, RZ, RZ, R89 ;  /* 0x000000ffff111224 */ /* 0x000fca00078e0059 */
[----:B------:R1:W-:Y:S04]  /*2270*/  @P1 STG.E desc[UR14][R16.64+0x20], R97 ;  /* 0x0000206110001986 */ /* 0x0003e8000c10190e */
[----:B------:R-:W2:Y:S01]  /*2280*/  @P4 LDG.E.LTC128B R95, desc[UR14][R24.64] ;  /* 0x0000000e185f4981 */ /* 0x000ea2000c1e1920 */
[C---:B------:R-:W-:Y:S01]  /*2290*/  IMAD.SHL.U32 R14, R98.reuse, 0x20, RZ ;  /* 0x00000020620e7824 */ /* 0x040fe200078e00ff */
[----:B------:R-:W-:Y:S01]  /*22a0*/  SHF.L.U64.HI R13, R98, 0x5, R99 ;  /* 0x00000005620d7819 */ /* 0x000fe20000010263 */
[----:B------:R-:W-:Y:S01]  /*22b0*/  BSSY B1, `(.L_x_34) ;  /* 0x000000c000017945 */ /* 0x000fe20003800000 */
[----:B------:R-:W-:Y:S02]  /*22c0*/  ISETP.GT.AND P0, PT, R12, 0x9, PT ;  /* 0x000000090c00780c */ /* 0x000fe40003f04270 */
[----:B------:R-:W-:-:S02]  /*22d0*/  IADD3 R26, P5, R14, R22, RZ ;  /* 0x000000160e1a7210 */ /* 0x000fc40007fbe0ff */
[----:B------:R-:W-:-:S03]  /*22e0*/  ISETP.GT.AND P1, PT, R11, RZ, P0 ;  /* 0x000000ff0b00720c */ /* 0x000fc60000724270 */
[----:B------:R-:W-:Y:S01]  /*22f0*/  IMAD.X R27, R13, 0x1, R23, P5 ;  /* 0x000000010d1b7824 */ /* 0x000fe200028e0617 */
[----:B------:R-:W-:-:S04]  /*2300*/  IADD3 R90, P5, R18, UR9, RZ ;  /* 0x00000009125a7c10 */ /* 0x000fc8000ffbe0ff */
[----:B------:R-:W-:Y:S01]  /*2310*/  IADD3.X R91, R19, UR10, RZ, P5, !PT ;  /* 0x0000000a135b7c10 */ /* 0x000fe2000affe4ff */
[----:B--2---:R-:W-:-:S04]  /*2320*/  IMAD R15, R95, R10, RZ ;  /* 0x0000000a5f0f7224 */ /* 0x004fc800078e02ff */
[----:B------:R-:W-:-:S05]  /*2330*/  IMAD R15, R28, R9, R15 ;  /* 0x000000091c0f7224 */ /* 0x000fca00078e020f */
[----:B------:R1:W-:Y:S01]  /*2340*/  @P4 STG.E desc[UR14][R26.64], R15 ;  /* 0x0000000f1a004986 */ /* 0x0003e2000c10190e */
[----:B------:R-:W-:Y:S05]  /*2350*/  @!P1 BRA `(.L_x_35) ;  /* 0x0000000000049947 */ /* 0x000fea0003800000 */
[----:B------:R2:W5:Y:S02]  /*2360*/  LDG.E.LTC128B R95, desc[UR14][R90.64] ;  /* 0x0000000e5a5f7981 */ /* 0x000564000c1e1920 */
.L_x_35:
[----:B------:R-:W-:Y:S05]  /*2370*/  BSYNC B1 ;  /* 0x0000000000017941 */ /* 0x000fea0003800000 */
.L_x_34:
[----:B------:R-:W-:Y:S01]  /*2380*/  UIADD3 UR7, UP0, UR9, 0x20, URZ ;  /* 0x0000002009077890 */ /* 0x000fe2000ff1e03f */
[----:B------:R-:W-:Y:S01]  /*2390*/  ISETP.GT.AND P2, PT, R11, 0x8, P2 ;  /* 0x000000080b00780c */ /* 0x000fe20001744270 */
[----:B-1---5:R-:W-:Y:S01]  /*23a0*/  IMAD R16, R95, R10, RZ ;  /* 0x0000000a5f107224 */ /* 0x022fe200078e02ff */
[----:B------:R-:W-:Y:S01]  /*23b0*/  IADD3 R92, P4, R14, R88, RZ ;  /* 0x000000580e5c7210 */ /* 0x000fe20007f9e0ff */
[----:B------:R-:W-:Y:S02]  /*23c0*/  UIADD3.X UR8, URZ, UR10, URZ, UP0, !UPT ;  /* 0x0000000a3f087290 */ /* 0x000fe400087fe43f */
[----:B------:R-:W-:Y:S01]  /*23d0*/  IADD3 R20, P5, R20, UR7, RZ ;  /* 0x0000000714147c10 */ /* 0x000fe2000ffbe0ff */
[----:B------:R-:W-:Y:S02]  /*23e0*/  IMAD R29, R29, R9, R16 ;  /* 0x000000091d1d7224 */ /* 0x000fe400078e0210 */
[----:B------:R-:W-:Y:S01]  /*23f0*/  IMAD.X R93, R13, 0x1, R89, P4 ;  /* 0x000000010d5d7824 */ /* 0x000fe200020e0659 */
[----:B------:R-:W-:-:S04]  /*2400*/  IADD3.X R21, R21, UR8, RZ, P5, !PT ;  /* 0x0000000815157c10 */ /* 0x000fc8000affe4ff */
[----:B------:R1:W-:Y:S04]  /*2410*/  @P1 STG.E desc[UR14][R92.64], R29 ;  /* 0x0000001d5c001986 */ /* 0x0003e8000c10190e */
[----:B------:R-:W3:Y:S01]  /*2420*/  @P2 LDG.E.LTC128B R95, desc[UR14][R20.64] ;  /* 0x0000000e145f2981 */ /* 0x000ee2000c1e1920 */
[----:B------:R-:W-:Y:S01]  /*2430*/  IADD3 R16, P1, R14, 0x20, RZ ;  /* 0x000000200e107810 */ /* 0x000fe20007f3e0ff */
[----:B------:R-:W-:Y:S01]  /*2440*/  BSSY B1, `(.L_x_36) ;  /* 0x000000c000017945 */ /* 0x000fe20003800000 */
[----:B------:R-:W-:Y:S02]  /*2450*/  ISETP.GT.AND P4, PT, R11, 0x8, P0 ;  /* 0x000000080b00780c */ /* 0x000fe40000784270 */
[----:B------:R-:W-:Y:S01]  /*2460*/  IADD3 R22, P5, R16, R22, RZ ;  /* 0x0000001610167210 */ /* 0x000fe20007fbe0ff */
[----:B------:R-:W-:Y:S01]  /*2470*/  IMAD.X R15, RZ, RZ, R13, P1 ;  /* 0x000000ffff0f7224 */ /* 0x000fe200008e060d */
[----:B0-----:R-:W-:-:S03]  /*2480*/  IADD3 R18, P0, R18, UR7, RZ ;  /* 0x0000000712127c10 */ /* 0x001fc6000ff1e0ff */
[----:B------:R-:W-:Y:S01]  /*2490*/  IMAD.X R23, R15, 0x1, R23, P5 ;  /* 0x000000010f177824 */ /* 0x000fe200028e0617 */
[----:B------:R-:W-:Y:S01]  /*24a0*/  IADD3.X R19, R19, UR8, RZ, P0, !PT ;  /* 0x0000000813137c10 */ /* 0x000fe200087fe4ff */
[----:B---3--:R-:W-:-:S04]  /*24b0*/  IMAD R17, R95, R10, RZ ;  /* 0x0000000a5f117224 */ /* 0x008fc800078e02ff */
[----:B------:R-:W-:-:S05]  /*24c0*/  IMAD R17, R30, R9, R17 ;  /* 0x000000091e117224 */ /* 0x000fca00078e0211 */
[----:B------:R1:W-:Y:S01]  /*24d0*/  @P2 STG.E desc[UR14][R22.64], R17 ;  /* 0x0000001116002986 */ /* 0x0003e2000c10190e */
[----:B------:R-:W-:Y:S05]  /*24e0*/  @!P4 BRA `(.L_x_37) ;  /* 0x000000000004c947 */ /* 0x000fea0003800000 */
[----:B------:R0:W5:Y:S02]  /*24f0*/  LDG.E.LTC128B R95, desc[UR14][R18.64] ;  /* 0x0000000e125f7981 */ /* 0x000164000c1e1920 */
.L_x_37:
[----:B------:R-:W-:Y:S05]  /*2500*/  BSYNC B1 ;  /* 0x0000000000017941 */ /* 0x000fea0003800000 */
.L_x_36:
[----:B0-----:R-:W-:Y:S01]  /*2510*/  IADD3 R18, P2, R16, R88, RZ ;  /* 0x0000005810127210 */ /* 0x001fe20007f5e0ff */
[----:B-----5:R-:W-:Y:S01]  /*2520*/  IMAD R20, R95, R10, RZ ;  /* 0x0000000a5f147224 */ /* 0x020fe200078e02ff */
[C---:B------:R-:W-:Y:S01]  /*2530*/  ISETP.GT.AND P1, PT, R12.reuse, 0x10, PT ;  /* 0x000000100c00780c */ /* 0x040fe20003f24270 */
[----:B------:R-:W-:Y:S01]  /*2540*/  BSSY B1, `(.L_x_38) ;  /* 0x000000b000017945 */ /* 0x000fe20003800000 */
[----:B------:R-:W-:Y:S01]  /*2550*/  ISETP.GT.AND P0, PT, R12, 0x11, PT ;  /* 0x000000110c00780c */ /* 0x000fe20003f04270 */
[----:B------:R-:W-:Y:S01]  /*2560*/  IMAD R31, R31, R9, R20 ;  /* 0x000000091f1f7224 */ /* 0x000fe200078e0214 */
[----:B------:R-:W-:Y:S01]  /*2570*/  ISETP.GT.AND P5, PT, R11, RZ, P1 ;  /* 0x000000ff0b00720c */ /* 0x000fe20000fa4270 */
[----:B------:R-:W-:Y:S01]  /*2580*/  IMAD.X R19, R15, 0x1, R89, P2 ;  /* 0x000000010f137824 */ /* 0x000fe200010e0659 */
[----:B------:R-:W-:Y:S02]  /*2590*/  IADD3 R20, P2, R24, UR9, RZ ;  /* 0x0000000918147c10 */ /* 0x000fe4000ff5e0ff */
[----:B-1----:R-:W-:-:S02]  /*25a0*/  IADD3 R22, P6, R26, R14, RZ ;  /* 0x0000000e1a167210 */ /* 0x002fc40007fde0ff */
[----:B------:R0:W-:Y:S01]  /*25b0*/  @P4 STG.E desc[UR14][R18.64], R31 ;  /* 0x0000001f12004986 */ /* 0x0001e2000c10190e */
[----:B------:R-:W-:-:S06]  /*25c0*/  IADD3.X R21, R25, UR10, RZ, P2, !PT ;  /* 0x0000000a19157c10 */ /* 0x000fcc00097fe4ff */
[----:B------:R-:W-:Y:S05]  /*25d0*/  @!P5 BRA `(.L_x_39) ;  /* 0x000000000004d947 */ /* 0x000fea0003800000 */
[----:B------:R1:W5:Y:S02]  /*25e0*/  LDG.E.LTC128B R95, desc[UR14][R20.64] ;  /* 0x0000000e145f7981 */ /* 0x000364000c1e1920 */
.L_x_39:
[----:B------:R-:W-:Y:S05]  /*25f0*/  BSYNC B1 ;  /* 0x0000000000017941 */ /* 0x000fea0003800000 */
.L_x_38:
[----:B-----5:R-:W-:Y:S01]  /*2600*/  IMAD R17, R95, R10, RZ ;  /* 0x0000000a5f117224 */ /* 0x020fe200078e02ff */
[----:B------:R-:W-:Y:S01]  /*2610*/  ISETP.GT.AND P2, PT, R11, RZ, P0 ;  /* 0x000000ff0b00720c */ /* 0x000fe20000744270 */
[----:B------:R-:W-:Y:S01]  /*2620*/  IMAD.X R23, R27, 0x1, R13, P6 ;  /* 0x000000011b177824 */ /* 0x000fe200030e060d */
[----:B0-----:R-:W-:Y:S01]  /*2630*/  IADD3 R18, P6, R90, UR9, RZ ;  /* 0x000000095a127c10 */ /* 0x001fe2000ffde0ff */
[----:B------:R-:W-:Y:S01]  /*2640*/  IMAD R17, R32, R9, R17 ;  /* 0x0000000920117224 */ /* 0x000fe200078e0211 */
[----:B------:R-:W-:Y:S01]  /*2650*/  BSSY B1, `(.L_x_40) ;  /* 0x0000006000017945 */ /* 0x000fe20003800000 */
[----:B------:R-:W-:Y:S02]  /*2660*/  IADD3 R28, P4, R92, R14, RZ ;  /* 0x0000000e5c1c7210 */ /* 0x000fe40007f9e0ff */
[----:B------:R-:W-:Y:S01]  /*2670*/  IADD3.X R19, R91, UR10, RZ, P6, !PT ;  /* 0x0000000a5b137c10 */ /* 0x000fe2000b7fe4ff */
[----:B------:R0:W-:Y:S05]  /*2680*/  @P5 STG.E desc[UR14][R22.64], R17 ;  /* 0x0000001116005986 */ /* 0x0001ea000c10190e */
[----:B------:R-:W-:Y:S05]  /*2690*/  @!P2 BRA `(.L_x_41) ;  /* 0x000000000004a947 */ /* 0x000fea0003800000 */
[----:B------:R3:W5:Y:S02]  /*26a0*/  LDG.E.LTC128B R95, desc[UR14][R18.64] ;  /* 0x0000000e125f7981 */ /* 0x000764000c1e1920 */
.L_x_41:
[----:B------:R-:W-:Y:S05]  /*26b0*/  BSYNC B1 ;  /* 0x0000000000017941 */ /* 0x000fea0003800000 */
.L_x_40:
[----:B-----5:R-:W-:Y:S01]  /*26c0*/  IMAD R30, R95, R10, RZ ;  /* 0x0000000a5f1e7224 */ /* 0x020fe200078e02ff */
[----:B------:R-:W-:Y:S01]  /*26d0*/  ISETP.GT.AND P1, PT, R11, 0x8, P1 ;  /* 0x000000080b00780c */ /* 0x000fe20000f24270 */
[----:B------:R-:W-:Y:S01]  /*26e0*/  IMAD.X R29, R93, 0x1, R13, P4 ;  /* 0x000000015d1d7824 */ /* 0x000fe200020e060d */
[----:B------:R-:W-:Y:S01]  /*26f0*/  IADD3 R24, P4, R24, UR7, RZ ;  /* 0x0000000718187c10 */ /* 0x000fe2000ff9e0ff */
[----:B------:R-:W-:Y:S01]  /*2700*/  IMAD R33, R33, R9, R30 ;  /* 0x0000000921217224 */ /* 0x000fe200078e021e */
[----:B------:R-:W-:Y:S01]  /*2710*/  BSSY B1, `(.L_x_42) ;  /* 0x0000006000017945 */ /* 0x000fe20003800000 */
[----:B------:R-:W-:Y:S02]  /*2720*/  IADD3 R30, P5, R16, R26, RZ ;  /* 0x0000001a101e7210 */ /* 0x000fe40007fbe0ff */
[----:B------:R-:W-:Y:S01]  /*2730*/  IADD3.X R25, R25, UR8, RZ, P4, !PT ;  /* 0x0000000819197c10 */ /* 0x000fe2000a7fe4ff */
[----:B------:R4:W-:Y:S05]  /*2740*/  @P2 STG.E desc[UR14][R28.64], R33 ;  /* 0x000000211c002986 */ /* 0x0009ea000c10190e */
[----:B------:R-:W-:Y:S05]  /*2750*/  @!P1 BRA `(.L_x_43) ;  /* 0x0000000000049947 */ /* 0x000fea0003800000 */
[----:B------:R0:W5:Y:S02]  /*2760*/  LDG.E.LTC128B R95, desc[UR14][R24.64] ;  /* 0x0000000e185f7981 */ /* 0x000164000c1e1920 */
.L_x_43:
[----:B------:R-:W-:Y:S05]  /*2770*/  BSYNC B1 ;  /* 0x0000000000017941 */ /* 0x000fea0003800000 */
.L_x_42:
[----:B0----5:R-:W-:Y:S01]  /*2780*/  IMAD R17, R95, R10, RZ ;  /* 0x0000000a5f117224 */ /* 0x021fe200078e02ff */
[----:B------:R-:W-:Y:S01]  /*2790*/  ISETP.GT.AND P2, PT, R11, 0x8, P0 ;  /* 0x000000080b00780c */ /* 0x000fe20000744270 */
[----:B------:R-:W-:Y:S01]  /*27a0*/  IMAD.X R31, R15, 0x1, R27, P5 ;  /* 0x000000010f1f7824 */ /* 0x000fe200028e061b */
[----:B------:R-:W-:Y:S01]  /*27b0*/  IADD3 R24, P0, R90, UR7, RZ ;  /* 0x000000075a187c10 */ /* 0x000fe2000ff1e0ff */
[----:B------:R-:W-:Y:S01]  /*27c0*/  IMAD R17, R34, R9, R17 ;  /* 0x0000000922117224 */ /* 0x000fe200078e0211 */
[----:B------:R-:W-:Y:S02]  /*27d0*/  BSSY B1, `(.L_x_44) ;  /* 0x0000005000017945 */ /* 0x000fe40003800000 */
[----:B------:R-:W-:Y:S02]  /*27e0*/  IADD3.X R25, R91, UR8, RZ, P0, !PT ;  /* 0x000000085b197c10 */ /* 0x000fe400087fe4ff */
[----:B------:R0:W-:Y:S05]  /*27f0*/  @P1 STG.E desc[UR14][R30.64], R17 ;  /* 0x000000111e001986 */ /* 0x0001ea000c10190e */
[----:B------:R-:W-:Y:S05]  /*2800*/  @!P2 BRA `(.L_x_45) ;  /* 0x000000000004a947 */ /* 0x000fea0003800000 */
[----:B------:R0:W5:Y:S02]  /*2810*/  LDG.E.LTC128B R95, desc[UR14][R24.64] ;  /* 0x0000000e185f7981 */ /* 0x000164000c1e1920 */
.L_x_45:
[----:B------:R-:W-:Y:S05]  /*2820*/  BSYNC B1 ;  /* 0x0000000000017941 */ /* 0x000fea0003800000 */
.L_x_44:
        /* <DEDUP_REMOVED lines=9> */
[----:B------:R-:W-:-:S02]  /*28c0*/  IADD3 R30, P5, R22, R14, RZ ;  /* 0x0000000e161e7210 */ /* 0x000fc40007fbe0ff */
[----:B------:R0:W-:Y:S01]  /*28d0*/  @P2 STG.E desc[UR14][R24.64], R35 ;  /* 0x0000002318002986 */ /* 0x0001e2000c10190e */
[----:B------:R-:W-:-:S06]  /*28e0*/  IADD3.X R27, R21, UR10, RZ, P6, !PT ;  /* 0x0000000a151b7c10 */ /* 0x000fcc000b7fe4ff */
[----:B------:R-:W-:Y:S05]  /*28f0*/  @!P4 BRA `(.L_x_47) ;  /* 0x000000000004c947 */ /* 0x000fea0003800000 */
[----:B------:R0:W5:Y:S02]  /*2900*/  LDG.E.LTC128B R95, desc[UR14][R26.64] ;  /* 0x0000000e1a5f7981 */ /* 0x000164000c1e1920 */
.L_x_47:
[----:B------:R-:W-:Y:S05]  /*2910*/  BSYNC B1 ;  /* 0x0000000000017941 */ /* 0x000fea0003800000 */
.L_x_46:
        /* <DEDUP_REMOVED lines=11> */
.L_x_49:
[----:B------:R-:W-:Y:S05]  /*29d0*/  BSYNC B1 ;  /* 0x0000000000017941 */ /* 0x000fea0003800000 */
.L_x_48:
[----:B-----5:R-:W-:Y:S01]  /*29e0*/  IMAD R34, R95, R10, RZ ;  /* 0x0000000a5f227224 */ /* 0x020fe200078e02ff */
[----:B------:R-:W-:Y:S01]  /*29f0*/  ISETP.GT.AND P1, PT, R11, 0x8, P1 ;  /* 0x000000080b00780c */ /* 0x000fe20000f24270 */
[----:B----4-:R-:W-:Y:S01]  /*2a00*/  IMAD.X R33, R29, 0x1, R13, P5 ;  /* 0x000000011d217824 */ /* 0x010fe200028e060d */
[----:B-1----:R-:W-:Y:S01]  /*2a10*/  IADD3 R20, P4, R20, UR7, RZ ;  /* 0x0000000714147c10 */ /* 0x002fe2000ff9e0ff */
[----:B------:R-:W-:Y:S01]  /*2a20*/  IMAD R37, R37, R9, R34 ;  /* 0x0000000925257224 */ /* 0x000fe200078e0222 */
[----:B------:R-:W-:Y:S01]  /*2a30*/  BSSY B1, `(.L_x_50) ;  /* 0x0000006000017945 */ /* 0x000fe20003800000 */
[----:B------:R-:W-:Y:S02]  /*2a40*/  IADD3 R34, P5, R22, R16, RZ ;  /* 0x0000001016227210 */ /* 0x000fe40007fbe0ff */
[----:B------:R-:W-:Y:S01]  /*2a50*/  IADD3.X R21, R21, UR8, RZ, P4, !PT ;  /* 0x0000000815157c10 */ /* 0x000fe2000a7fe4ff */
[----:B------:R1:W-:Y:S05]  /*2a60*/  @P2 STG.E desc[UR14][R32.64], R37 ;  /* 0x0000002520002986 */ /* 0x0003ea000c10190e */
[----:B------:R-:W-:Y:S05]  /*2a70*/  @!P1 BRA `(.L_x_51) ;  /* 0x0000000000049947 */ /* 0x000fea0003800000 */
[----:B------:R4:W5:Y:S02]  /*2a80*/  LDG.E.LTC128B R95, desc[UR14][R20.64] ;  /* 0x0000000e145f7981 */ /* 0x000964000c1e1920 */
.L_x_51:
[----:B------:R-:W-:Y:S05]  /*2a90*/  BSYNC B1 ;  /* 0x0000000000017941 */ /* 0x000fea0003800000 */
.L_x_50:
[----:B0----5:R-:W-:Y:S01]  /*2aa0*/  IMAD R17, R95, R10, RZ ;  /* 0x0000000a5f117224 */ /* 0x021fe200078e02ff */
[----:B------:R-:W-:Y:S01]  /*2ab0*/  ISETP.GT.AND P2, PT, R11, 0x8, P0 ;  /* 0x000000080b00780c */ /* 0x000fe20000744270 */
[----:B------:R-:W-:Y:S01]  /*2ac0*/  IMAD.X R35, R23, 0x1, R15, P5 ;  /* 0x0000000117237824 */ /* 0x000fe200028e060f */
[----:B---3--:R-:W-:Y:S01]  /*2ad0*/  IADD3 R18, P0, R18, UR7, RZ ;  /* 0x0000000712127c10 */ /* 0x008fe2000ff1e0ff */
[----:B------:R-:W-:Y:S01]  /*2ae0*/  IMAD R17, R38, R9, R17 ;  /* 0x0000000926117224 */ /* 0x000fe200078e0211 */
[----:B------:R-:W-:Y:S02]  /*2af0*/  BSSY B1, `(.L_x_52) ;  /* 0x0000005000017945 */ /* 0x000fe40003800000 */
[----:B------:R-:W-:Y:S02]  /*2b00*/  IADD3.X R19, R19, UR8, RZ, P0, !PT ;  /* 0x0000000813137c10 */ /* 0x000fe400087fe4ff */
[----:B------:R0:W-:Y:S05]  /*2b10*/  @P1 STG.E desc[UR14][R34.64], R17 ;  /* 0x0000001122001986 */ /* 0x0001ea000c10190e */
[----:B------:R-:W-:Y:S05]  /*2b20*/  @!P2 BRA `(.L_x_53) ;  /* 0x000000000004a947 */ /* 0x000fea0003800000 */
[----:B------:R3:W5:Y:S02]  /*2b30*/  LDG.E.LTC128B R95, desc[UR14][R18.64] ;  /* 0x0000000e125f7981 */ /* 0x000764000c1e1920 */
.L_x_53:
[----:B------:R-:W-:Y:S05]  /*2b40*/  BSYNC B1 ;  /* 0x0000000000017941 */ /* 0x000fea0003800000 */
.L_x_52:
[----:B---3--:R-:W-:Y:S01]  /*2b50*/  IADD3 R18, P5, R28, R16, RZ ;  /* 0x000000101c127210 */ /* 0x008fe20007fbe0ff */
[----:B----45:R-:W-:Y:S01]  /*2b60*/  IMAD R20, R95, R10, RZ ;  /* 0x0000000a5f147224 */ /* 0x030fe200078e02ff */
        /* <DEDUP_REMOVED lines=12> */
.L_x_55:
[----:B------:R-:W-:Y:S05]  /*2c30*/  BSYNC B1 ;  /* 0x0000000000017941 */ /* 0x000fea0003800000 */
.L_x_54:
[----:B0----5:R-:W-:Y:S01]  /*2c40*/  IMAD R17, R95, R10, RZ ;  /* 0x0000000a5f117224 */ /* 0x021fe200078e02ff */
[----:B------:R-:W-:Y:S01]  /*2c50*/  ISETP.GT.AND P2, PT, R11, RZ, P0 ;  /* 0x000000ff0b00720c */ /* 0x000fe20000744270 */
[----:B------:R-:W-:Y:S01]  /*2c60*/  IMAD.X R23, R31, 0x1, R13, P5 ;  /* 0x000000011f177824 */ /* 0x000fe200028e060d */
[----:B---3--:R-:W-:Y:S01]  /*2c70*/  IADD3 R18, P6, R24, UR9, RZ ;  /* 0x0000000918127c10 */ /* 0x008fe2000ffde0ff */
[----:B------:R-:W-:Y:S01]  /*2c80*/  IMAD R17, R40, R9, R17 ;  /* 0x0000000928117224 */ /* 0x000fe200078e0211 */
[----:B------:R-:W-:Y:S01]  /*2c90*/  BSSY B1, `(.L_x_56) ;  /* 0x0000006000017945 */ /* 0x000fe20003800000 */
[----:B------:R-:W-:Y:S02]  /*2ca0*/  IADD3 R28, P5, R32, R14, RZ ;  /* 0x0000000e201c7210 */ /* 0x000fe40007fbe0ff */
[----:B------:R-:W-:Y:S01]  /*2cb0*/  IADD3.X R19, R25, UR10, RZ, P6, !PT ;  /* 0x0000000a19137c10 */ /* 0x000fe2000b7fe4ff */
[----:B------:R0:W-:Y:S05]  /*2cc0*/  @P4 STG.E desc[UR14][R22.64], R17 ;  /* 0x0000001116004986 */ /* 0x0001ea000c10190e */
[----:B------:R-:W-:Y:S05]  /*2cd0*/  @!P2 BRA `(.L_x_57) ;  /* 0x000000000004a947 */ /* 0x000fea0003800000 */
[----:B------:R3:W5:Y:S02]  /*2ce0*/  LDG.E.LTC128B R95, desc[UR14][R18.64] ;  /* 0x0000000e125f7981 */ /* 0x000764000c1e1920 */
.L_x_57:
[----:B------:R-:W-:Y:S05]  /*2cf0*/  BSYNC B1 ;  /* 0x0000000000017941 */ /* 0x000fea0003800000 */
.L_x_56:
        /* <DEDUP_REMOVED lines=11> */
.L_x_59:
[----:B------:R-:W-:Y:S05]  /*2db0*/  BSYNC B1 ;  /* 0x0000000000017941 */ /* 0x000fea0003800000 */
.L_x_58:
        /* <DEDUP_REMOVED lines=10> */
.L_x_61:
[----:B------:R-:W-:Y:S05]  /*2e60*/  BSYNC B1 ;  /* 0x0000000000017941 */ /* 0x000fea0003800000 */
.L_x_60:
        /* <DEDUP_REMOVED lines=14> */
.L_x_63:
[----:B------:R-:W-:Y:S05]  /*2f50*/  BSYNC B1 ;  /* 0x0000000000017941 */ /* 0x000fea0003800000 */
.L_x_62:
[----:B-----5:R-:W-:Y:S01]  /*2f60*/  IMAD R17, R95, R10, RZ ;  /* 0x0000000a5f117224 */ /* 0x020fe200078e02ff */
[----:B------:R-:W-:Y:S01]  /*2f70*/  ISETP.GT.AND P2, PT, R11, RZ, P0 ;  /* 0x000000ff0b00720c */ /* 0x000fe20000744270 */
[----:B------:R-:W-:Y:S01]  /*2f80*/  IMAD.X R31, R23, 0x1, R13, P5 ;  /* 0x00000001171f7824 */ /* 0x000fe200028e060d */
[----:B0-----:R-:W-:Y:S01]  /*2f90*/  IADD3 R24, P6, R18, UR9, RZ ;  /* 0x0000000912187c10 */ /* 0x001fe2000ffde0ff */
[----:B------:R-:W-:Y:S01]  /*2fa0*/  IMAD R17, R44, R9, R17 ;  /* 0x000000092c117224 */ /* 0x000fe200078e0211 */
[----:B------:R-:W-:Y:S01]  /*2fb0*/  BSSY B1, `(.L_x_64) ;  /* 0x0000006000017945 */ /* 0x000fe20003800000 */
[----:B-1----:R-:W-:Y:S02]  /*2fc0*/  IADD3 R32, P5, R28, R14, RZ ;  /* 0x0000000e1c207210 */ /* 0x002fe40007fbe0ff */
[----:B------:R-:W-:Y:S01]  /*2fd0*/  IADD3.X R25, R19, UR10, RZ, P6, !PT ;  /* 0x0000000a13197c10 */ /* 0x000fe2000b7fe4ff */
[----:B------:R0:W-:Y:S05]  /*2fe0*/  @P4 STG.E desc[UR14][R30.64], R17 ;  /* 0x000000111e004986 */ /* 0x0001ea000c10190e */
[----:B------:R-:W-:Y:S05]  /*2ff0*/  @!P2 BRA `(.L_x_65) ;  /* 0x000000000004a947 */ /* 0x000fea0003800000 */
[----:B------:R1:W5:Y:S02]  /*3000*/  LDG.E.LTC128B R95, desc[UR14][R24.64] ;  /* 0x0000000e185f7981 */ /* 0x000364000c1e1920 */
.L_x_65:
[----:B------:R-:W-:Y:S05]  /*3010*/  BSYNC B1 ;  /* 0x0000000000017941 */ /* 0x000fea0003800000 */
.L_x_64:
[----:B-----5:R-:W-:Y:S01]  /*3020*/  IMAD R34, R95, R10, RZ ;  /* 0x0000000a5f227224 */ /* 0x020fe200078e02ff */
[----:B------:R-:W-:Y:S01]  /*3030*/  ISETP.GT.AND P1, PT, R11, 0x8, P1 ;  /* 0x000000080b00780c */ /* 0x000fe20000f24270 */
[----:B------:R-:W-:Y:S01]  /*3040*/  IMAD.X R33, R29, 0x1, R13, P5 ;  /* 0x000000011d217824 */ /* 0x000fe200028e060d */
[----:B----4-:R-:W-:Y:S01]  /*3050*/  IADD3 R20, P4, R20, UR7, RZ ;  /* 0x0000000714147c10 */ /* 0x010fe2000ff9e0ff */
[----:B------:R-:W-:Y:S01]  /*3060*/  IMAD R45, R45, R9, R34 ;  /* 0x000000092d2d7224 */ /* 0x000fe200078e0222 */
[----:B------:R-:W-:Y:S01]  /*3070*/  BSSY B1, `(.L_x_66) ;  /* 0x0000006000017945 */ /* 0x000fe20003800000 */
[----:B------:R-:W-:Y:S02]  /*3080*/  IADD3 R34, P5, R22, R16, RZ ;  /* 0x0000001016227210 */ /* 0x000fe40007fbe0ff */
[----:B------:R-:W-:Y:S01]  /*3090*/  IADD3.X R21, R21, UR8, RZ, P4, !PT ;  /* 0x0000000815157c10 */ /* 0x000fe2000a7fe4ff */
[----:B------:R4:W-:Y:S05]  /*30a0*/  @P2 STG.E desc[UR14][R32.64], R45 ;  /* 0x0000002d20002986 */ /* 0x0009ea000c10190e */
[----:B------:R-:W-:Y:S05]  /*30b0*/  @!P1 BRA `(.L_x_67) ;  /* 0x0000000000049947 */ /* 0x000fea0003800000 */
[----:B------:R0:W5:Y:S02]  /*30c0*/  LDG.E.LTC128B R95, desc[UR14][R20.64] ;  /* 0x0000000e145f7981 */ /* 0x000164000c1e1920 */
.L_x_67:
[----:B------:R-:W-:Y:S05]  /*30d0*/  BSYNC B1 ;  /* 0x0000000000017941 */ /* 0x000fea0003800000 */
.L_x_66:
        /* <DEDUP_REMOVED lines=10> */
.L_x_69:
[----:B------:R-:W-:Y:S05]  /*3180*/  BSYNC B1 ;  /* 0x0000000000017941 */ /* 0x000fea0003800000 */
.L_x_68:
[----:B---3--:R-:W-:Y:S01]  /*3190*/  IADD3 R18, P5, R28, R16, RZ ;  /* 0x000000101c127210 */ /* 0x008fe20007fbe0ff */
        /* <DEDUP_REMOVED lines=13> */
.L_x_71:
[----:B------:R-:W-:Y:S05]  /*3270*/  BSYNC B1 ;  /* 0x0000000000017941 */ /* 0x000fea0003800000 */
.L_x_70:
        /* <DEDUP_REMOVED lines=11> */
.L_x_73:
[----:B------:R-:W-:Y:S05]  /*3330*/  BSYNC B1 ;  /* 0x0000000000017941 */ /* 0x000fea0003800000 */
.L_x_72:
        /* <DEDUP_REMOVED lines=11> */
.L_x_75:
[----:B------:R-:W-:Y:S05]  /*33f0*/  BSYNC B1 ;  /* 0x0000000000017941 */ /* 0x000fea0003800000 */
.L_x_74:
[----:B0----5:R-:W-:Y:S01]  /*3400*/  IMAD R17, R95, R10, RZ ;  /* 0x0000000a5f117224 */ /* 0x021fe200078e02ff */
[----:B------:R-:W-:Y:S01]  /*3410*/  ISETP.GT.AND P2, PT, R11, 0x8, P0 ;  /* 0x000000080b00780c */ /* 0x000fe20000744270 */
[----:B------:R-:W-:Y:S01]  /*3420*/  IMAD.X R35, R31, 0x1, R15, P5 ;  /* 0x000000011f237824 */ /* 0x000fe200028e060f */
[----:B-1----:R-:W-:Y:S01]  /*3430*/  IADD3 R24, P0, R24, UR7, RZ ;  /* 0x0000000718187c10 */ /* 0x002fe2000ff1e0ff */
[----:B------:R-:W-:Y:S01]  /*3440*/  IMAD R17, R50, R9, R17 ;  /* 0x0000000932117224 */ /* 0x000fe200078e0211 */
[----:B------:R-:W-:Y:S02]  /*3450*/  BSSY B1, `(.L_x_76) ;  /* 0x0000005000017945 */ /* 0x000fe40003800000 */
[----:B------:R-:W-:Y:S02]  /*3460*/  IADD3.X R25, R25, UR8, RZ, P0, !PT ;  /* 0x0000000819197c10 */ /* 0x000fe400087fe4ff */
[----:B------:R0:W-:Y:S05]  /*3470*/  @P1 STG.E desc[UR14][R34.64], R17 ;  /* 0x0000001122001986 */ /* 0x0001ea000c10190e */
[----:B------:R-:W-:Y:S05]  /*3480*/  @!P2 BRA `(.L_x_77) ;  /* 0x000000000004a947 */ /* 0x000fea0003800000 */
[----:B------:R1:W5:Y:S02]  /*3490*/  LDG.E.LTC128B R95, desc[UR14][R24.64] ;  /* 0x0000000e185f7981 */ /* 0x000364000c1e1920 */
.L_x_77:
[----:B------:R-:W-:Y:S05]  /*34a0*/  BSYNC B1 ;  /* 0x0000000000017941 */ /* 0x000fea0003800000 */
.L_x_76:
[----:B-1----:R-:W-:Y:S01]  /*34b0*/  IADD3 R24, P5, R32, R16, RZ ;  /* 0x0000001020187210 */ /* 0x002fe20007fbe0ff */
        /* <DEDUP_REMOVED lines=13> */
.L_x_79:
[----:B------:R-:W-:Y:S05]  /*3590*/  BSYNC B1 ;  /* 0x0000000000017941 */ /* 0x000fea0003800000 */
.L_x_78:
[----:B0----5:R-:W-:Y:S01]  /*35a0*/  IMAD R17, R95, R10, RZ ;  /* 0x0000000a5f117224 */ /* 0x021fe200078e02ff */
[----:B------:R-:W-:Y:S01]  /*35b0*/  ISETP.GT.AND P2, PT, R11, RZ, P0 ;  /* 0x000000ff0b00720c */ /* 0x000fe20000744270 */
[----:B------:R-:W-:Y:S01]  /*35c0*/  IMAD.X R31, R23, 0x1, R13, P5 ;  /* 0x00000001171f7824 */ /* 0x000fe200028e060d */
[----:B-1----:R-:W-:Y:S01]  /*35d0*/  IADD3 R24, P6, R18, UR9, RZ ;  /* 0x0000000912187c10 */ /* 0x002fe2000ffde0ff */
[----:B------:R-:W-:Y:S01]  /*35e0*/  IMAD R17, R52, R9, R17 ;  /* 0x0000000934117224 */ /* 0x000fe200078e0211 */
[----:B------:R-:W-:Y:S01]  /*35f0*/  BSSY B1, `(.L_x_80) ;  /* 0x0000006000017945 */ /* 0x000fe20003800000 */
[----:B----4-:R-:W-:Y:S02]  /*3600*/  IADD3 R32, P5, R28, R14, RZ ;  /* 0x0000000e1c207210 */ /* 0x010fe40007fbe0ff */
[----:B------:R-:W-:Y:S01]  /*3610*/  IADD3.X R25, R19, UR10, RZ, P6, !PT ;  /* 0x0000000a13197c10 */ /* 0x000fe2000b7fe4ff */
[----:B------:R0:W-:Y:S05]  /*3620*/  @P4 STG.E desc[UR14][R30.64], R17 ;  /* 0x000000111e004986 */ /* 0x0001ea000c10190e */
[----:B------:R-:W-:Y:S05]  /*3630*/  @!P2 BRA `(.L_x_81) ;  /* 0x000000000004a947 */ /* 0x000fea0003800000 */
[----:B------:R1:W5:Y:S02]  /*3640*/  LDG.E.LTC128B R95, desc[UR14][R24.64] ;  /* 0x0000000e185f7981 */ /* 0x000364000c1e1920 */
.L_x_81:
[----:B------:R-:W-:Y:S05]  /*3650*/  BSYNC B1 ;  /* 0x0000000000017941 */ /* 0x000fea0003800000 */
.L_x_80:
        /* <DEDUP_REMOVED lines=11> */
.L_x_83:
[----:B------:R-:W-:Y:S05]  /*3710*/  BSYNC B1 ;  /* 0x0000000000017941 */ /* 0x000fea0003800000 */
.L_x_82:
        /* <DEDUP_REMOVED lines=10> */
.L_x_85:
[----:B------:R-:W-:Y:S05]  /*37c0*/  BSYNC B1 ;  /* 0x0000000000017941 */ /* 0x000fea0003800000 */
.L_x_84:
        /* <DEDUP_REMOVED lines=14> */
.L_x_87:
[----:B------:R-:W-:Y:S05]  /*38b0*/  BSYNC B1 ;  /* 0x0000000000017941 */ /* 0x000fea0003800000 */
.L_x_86:
        /* <DEDUP_REMOVED lines=11> */
.L_x_89:
[----:B------:R-:W-:Y:S05]  /*3970*/  BSYNC B1 ;  /* 0x0000000000017941 */ /* 0x000fea0003800000 */
.L_x_88:
        /* <DEDUP_REMOVED lines=11> */
.L_x_91:
[----:B------:R-:W-:Y:S05]  /*3a30*/  BSYNC B1 ;  /* 0x0000000000017941 */ /* 0x000fea0003800000 */
.L_x_90:
        /* <DEDUP_REMOVED lines=10> */
.L_x_93:
[----:B------:R-:W-:Y:S05]  /*3ae0*/  BSYNC B1 ;  /* 0x0000000000017941 */ /* 0x000fea0003800000 */
.L_x_92:
        /* <DEDUP_REMOVED lines=14> */
.L_x_95:
[----:B------:R-:W-:Y:S05]  /*3bd0*/  BSYNC B1 ;  /* 0x0000000000017941 */ /* 0x000fea0003800000 */
.L_x_94:
        /* <DEDUP_REMOVED lines=11> */
.L_x_97:
[----:B------:R-:W-:Y:S05]  /*3c90*/  BSYNC B1 ;  /* 0x0000000000017941 */ /* 0x000fea0003800000 */
.L_x_96:
        /* <DEDUP_REMOVED lines=11> */
.L_x_99:
[----:B------:R-:W-:Y:S05]  /*3d50*/  BSYNC B1 ;  /* 0x0000000000017941 */ /* 0x000fea0003800000 */
.L_x_98:
        /* <DEDUP_REMOVED lines=10> */
.L_x_101:
[----:B------:R-:W-:Y:S05]  /*3e00*/  BSYNC B1 ;  /* 0x0000000000017941 */ /* 0x000fea0003800000 */
.L_x_100:
        /* <DEDUP_REMOVED lines=14> */
.L_x_103:
[----:B------:R-:W-:Y:S05]  /*3ef0*/  BSYNC B1 ;  /* 0x0000000000017941 */ /* 0x000fea0003800000 */
.L_x_102:
        /* <DEDUP_REMOVED lines=11> */
.L_x_105:
[----:B------:R-:W-:Y:S05]  /*3fb0*/  BSYNC B1 ;  /* 0x0000000000017941 */ /* 0x000fea0003800000 */
.L_x_104:
        /* <DEDUP_REMOVED lines=11> */
.L_x_107:
[----:B------:R-:W-:Y:S05]  /*4070*/  BSYNC B1 ;  /* 0x0000000000017941 */ /* 0x000fea0003800000 */
.L_x_106:
        /* <DEDUP_REMOVED lines=10> */
.L_x_109:
[----:B------:R-:W-:Y:S05]  /*4120*/  BSYNC B1 ;  /* 0x0000000000017941 */ /* 0x000fea0003800000 */
.L_x_108:
        /* <DEDUP_REMOVED lines=14> */
.L_x_111:
[----:B------:R-:W-:Y:S05]  /*4210*/  BSYNC B1 ;  /* 0x0000000000017941 */ /* 0x000fea0003800000 */
.L_x_110:
        /* <DEDUP_REMOVED lines=11> */
.L_x_113:
[----:B------:R-:W-:Y:S05]  /*42d0*/  BSYNC B1 ;  /* 0x0000000000017941 */ /* 0x000fea0003800000 */
.L_x_112:
        /* <DEDUP_REMOVED lines=11> */
.L_x_115:
[----:B------:R-:W-:Y:S05]  /*4390*/  BSYNC B1 ;  /* 0x0000000000017941 */ /* 0x000fea0003800000 */
.L_x_114:
        /* <DEDUP_REMOVED lines=10> */
.L_x_117:
[----:B------:R-:W-:Y:S05]  /*4440*/  BSYNC B1 ;  /* 0x0000000000017941 */ /* 0x000fea0003800000 */
.L_x_116:
        /* <DEDUP_REMOVED lines=14> */
.L_x_119:
[----:B------:R-:W-:Y:S05]  /*4530*/  BSYNC B1 ;  /* 0x0000000000017941 */ /* 0x000fea0003800000 */
.L_x_118:
        /* <DEDUP_REMOVED lines=11> */
.L_x_121:
[----:B------:R-:W-:Y:S05]  /*45f0*/  BSYNC B1 ;  /* 0x0000000000017941 */ /* 0x000fea0003800000 */
.L_x_120:
        /* <DEDUP_REMOVED lines=11> */
.L_x_123:
[----:B------:R-:W-:Y:S05]  /*46b0*/  BSYNC B1 ;  /* 0x0000000000017941 */ /* 0x000fea0003800000 */
.L_x_122:
        /* <DEDUP_REMOVED lines=10> */
.L_x_125:
[----:B------:R-:W-:Y:S05]  /*4760*/  BSYNC B1 ;  /* 0x0000000000017941 */ /* 0x000fea0003800000 */
.L_x_124:
        /* <DEDUP_REMOVED lines=14> */
.L_x_127:
[----:B------:R-:W-:Y:S05]  /*4850*/  BSYNC B1 ;  /* 0x0000000000017941 */ /* 0x000fea0003800000 */
.L_x_126:
        /* <DEDUP_REMOVED lines=11> */
.L_x_129:
[----:B------:R-:W-:Y:S05]  /*4910*/  BSYNC B1 ;  /* 0x0000000000017941 */ /* 0x000fea0003800000 */
.L_x_128:
        /* <DEDUP_REMOVED lines=11> */
.L_x_131:
[----:B------:R-:W-:Y:S05]  /*49d0*/  BSYNC B1 ;  /* 0x0000000000017941 */ /* 0x000fea0003800000 */
.L_x_130:
        /* <DEDUP_REMOVED lines=10> */
.L_x_133:
[----:B------:R-:W-:Y:S05]  /*4a80*/  BSYNC B1 ;  /* 0x0000000000017941 */ /* 0x000fea0003800000 */
.L_x_132:
        /* <DEDUP_REMOVED lines=14> */
.L_x_135:
[----:B------:R-:W-:Y:S05]  /*4b70*/  BSYNC B1 ;  /* 0x0000000000017941 */ /* 0x000fea0003800000 */
.L_x_134:
[----:B0----5:R-:W-:Y:S01]  /*4b80*/  IMAD R17, R95, R10, RZ ;  /* 0x0000000a5f117224 */ /* 0x021fe200078e02ff */
[----:B------:R-:W-:Y:S01]  /*4b90*/  ISETP.GT.AND P2, PT, R11, RZ, P1 ;  /* 0x000000ff0b00720c */ /* 0x000fe20000f44270 */
        /* <DEDUP_REMOVED lines=8> */
.L_x_137:
[----:B------:R-:W-:Y:S05]  /*4c20*/  BSYNC B1 ;  /* 0x0000000000017941 */ /* 0x000fea0003800000 */
.L_x_136:
[----:B---3--:R-:W-:Y:S01]  /*4c30*/  IADD3 R18, P5, R32, R14, RZ ;  /* 0x0000000e20127210 */ /* 0x008fe20007fbe0ff */
[----:B-----5:R-:W-:Y:S01]  /*4c40*/  IMAD R28, R95, R10, RZ ;  /* 0x0000000a5f1c7224 */ /* 0x020fe200078e02ff */
[----:B------:R-:W-:Y:S01]  /*4c50*/  ISETP.GT.AND P4, PT, R11, 0x8, P4 ;  /* 0x000000080b00780c */ /* 0x000fe20002784270 */
[----:B------:R-:W-:Y:S01]  /*4c60*/  BSSY B1, `(.L_x_138) ;  /* 0x000000a000017945 */ /* 0x000fe20003800000 */
[----:B------:R-:W-:Y:S01]  /*4c70*/  IADD3 R26, P6, R26, UR7, RZ ;  /* 0x000000071a1a7c10 */ /* 0x000fe2000ffde0ff */
[----:B------:R-:W-:Y:S01]  /*4c80*/  IMAD R81, R81, R9, R28 ;  /* 0x0000000951517224 */ /* 0x000fe200078e021c */
[----:B------:R-:W-:Y:S01]  /*4c90*/  ISETP.GT.AND P0, PT, R12, 0x78, PT ;  /* 0x000000780c00780c */ /* 0x000fe20003f04270 */
[----:B------:R-:W-:Y:S01]  /*4ca0*/  IMAD.X R19, R33, 0x1, R13, P5 ;  /* 0x0000000121137824 */ /* 0x000fe200028e060d */
[----:B------:R-:W-:Y:S02]  /*4cb0*/  IADD3 R28, P5, R30, R16, RZ ;  /* 0x000000101e1c7210 */ /* 0x000fe40007fbe0ff */
[----:B------:R-:W-:-:S02]  /*4cc0*/  IADD3.X R27, R27, UR8, RZ, P6, !PT ;  /* 0x000000081b1b7c10 */ /* 0x000fc4000b7fe4ff */
[----:B------:R3:W-:Y:S03]  /*4cd0*/  @P2 STG.E desc[UR14][R18.64], R81 ;  /* 0x0000005112002986 */ /* 0x0007e6000c10190e */
[----:B------:R-:W-:Y:S06]  /*4ce0*/  @!P4 BRA `(.L_x_139) ;  /* 0x000000000004c947 */ /* 0x000fec0003800000 */
[----:B------:R0:W5:Y:S02]  /*4cf0*/  LDG.E.LTC128B R95, desc[UR14][R26.64] ;  /* 0x0000000e1a5f7981 */ /* 0x000164000c1e1920 */
.L_x_139:
[----:B------:R-:W-:Y:S05]  /*4d00*/  BSYNC B1 ;  /* 0x0000000000017941 */ /* 0x000fea0003800000 */
.L_x_138:
[----:B0----5:R-:W-:Y:S01]  /*4d10*/  IMAD R17, R95, R10, RZ ;  /* 0x0000000a5f117224 */ /* 0x021fe200078e02ff */
[----:B------:R-:W-:Y:S01]  /*4d20*/  ISETP.GT.AND P1, PT, R11, 0x8, P1 ;  /* 0x000000080b00780c */ /* 0x000fe20000f24270 */
[----:B------:R-:W-:Y:S01]  /*4d30*/  IMAD.X R29, R31, 0x1, R15, P5 ;  /* 0x000000011f1d7824 */ /* 0x000fe200028e060f */
[----:B-1----:R-:W-:Y:S01]  /*4d40*/  IADD3 R24, P5, R24, UR7, RZ ;  /* 0x0000000718187c10 */ /* 0x002fe2000ffbe0ff */
[----:B------:R-:W-:Y:S01]  /*4d50*/  IMAD R17, R82, R9, R17 ;  /* 0x0000000952117224 */ /* 0x000fe200078e0211 */
[----:B------:R-:W-:Y:S01]  /*4d60*/  BSSY B1, `(.L_x_140) ;  /* 0x0000006000017945 */ /* 0x000fe20003800000 */
[----:B------:R-:W-:Y:S02]  /*4d70*/  ISETP.GT.AND P2, PT, R12, 0x79, PT ;  /* 0x000000790c00780c */ /* 0x000fe40003f44270 */
[----:B------:R-:W-:Y:S01]  /*4d80*/  IADD3.X R25, R25, UR8, RZ, P5, !PT ;  /* 0x0000000819197c10 */ /* 0x000fe2000affe4ff */
[----:B------:R0:W-:Y:S05]  /*4d90*/  @P4 STG.E desc[UR14][R28.64], R17 ;  /* 0x000000111c004986 */ /* 0x0001ea000c10190e */
[----:B------:R-:W-:Y:S05]  /*4da0*/  @!P1 BRA `(.L_x_141) ;  /* 0x0000000000049947 */ /* 0x000fea0003800000 */
[----:B------:R1:W5:Y:S02]  /*4db0*/  LDG.E.LTC128B R95, desc[UR14][R24.64] ;  /* 0x0000000e185f7981 */ /* 0x000364000c1e1920 */
.L_x_141:
[----:B------:R-:W-:Y:S05]  /*4dc0*/  BSYNC B1 ;  /* 0x0000000000017941 */ /* 0x000fea0003800000 */
.L_x_140:
[----:B-1----:R-:W-:Y:S01]  /*4dd0*/  IADD3 R24, P6, R32, R16, RZ ;  /* 0x0000001020187210 */ /* 0x002fe20007fde0ff */
[----:B-----5:R-:W-:Y:S01]  /*4de0*/  IMAD R12, R95, R10, RZ ;  /* 0x0000000a5f0c7224 */ /* 0x020fe200078e02ff */
[----:B------:R-:W-:Y:S01]  /*4df0*/  ISETP.GT.AND P4, PT, R11, RZ, P0 ;  /* 0x000000ff0b00720c */ /* 0x000fe20000784270 */
[----:B------:R-:W-:Y:S01]  /*4e00*/  BSSY B1, `(.L_x_142) ;  /* 0x0000009000017945 */ /* 0x000fe20003800000 */
[----:B------:R-:W-:Y:S01]  /*4e10*/  IADD3 R26, P5, R22, R14, RZ ;  /* 0x0000000e161a7210 */ /* 0x000fe20007fbe0ff */
[----:B------:R-:W-:Y:S02]  /*4e20*/  IMAD.X R25, R33, 0x1, R15, P6 ;  /* 0x0000000121197824 */ /* 0x000fe400030e060f */
[----:B------:R-:W-:-:S05]  /*4e30*/  IMAD R83, R83, R9, R12 ;  /* 0x0000000953537224 */ /* 0x000fca00078e020c */
[----:B------:R1:W-:Y:S03]  /*4e40*/  @P1 STG.E desc[UR14][R24.64], R83 ;  /* 0x0000005318001986 */ /* 0x0003e6000c10190e */
[----:B------:R-:W-:Y:S05]  /*4e50*/  @!P4 BRA `(.L_x_143) ;  /* 0x00000000000cc947 */ /* 0x000fea0003800000 */
[----:B-1----:R-:W-:-:S04]  /*4e60*/  IADD3 R24, P1, R20, UR9, RZ ;  /* 0x0000000914187c10 */ /* 0x002fc8000ff3e0ff */
[----:B------:R-:W-:-:S05]  /*4e70*/  IADD3.X R25, R21, UR10, RZ, P1, !PT ;  /* 0x0000000a15197c10 */ /* 0x000fca0008ffe4ff */
[----:B------:R1:W5:Y:S04]  /*4e80*/  LDG.E.LTC128B R95, desc[UR14][R24.64] ;  /* 0x0000000e185f7981 */ /* 0x000368000c1e1920 */
.L_x_143:
[----:B------:R-:W-:Y:S05]  /*4e90*/  BSYNC B1 ;  /* 0x0000000000017941 */ /* 0x000fea0003800000 */
.L_x_142:
[----:B-----5:R-:W-:Y:S01]  /*4ea0*/  IMAD R12, R95, R10, RZ ;  /* 0x0000000a5f0c7224 */ /* 0x020fe200078e02ff */
[----:B------:R-:W-:Y:S01]  /*4eb0*/  ISETP.GT.AND P1, PT, R11, RZ, P2 ;  /* 0x000000ff0b00720c */ /* 0x000fe20001724270 */
[----:B------:R-:W-:Y:S01]  /*4ec0*/  IMAD.X R27, R23, 0x1, R13, P5 ;  /* 0x00000001171b7824 */ /* 0x000fe200028e060d */
[----:B-1----:R-:W-:Y:S01]  /*4ed0*/  IADD3 R24, P6, R34, UR9, RZ ;  /* 0x0000000922187c10 */ /* 0x002fe2000ffde0ff */
[----:B0-----:R-:W-:Y:S01]  /*4ee0*/  IMAD R17, R84, R9, R12 ;  /* 0x0000000954117224 */ /* 0x001fe200078e020c */
[----:B------:R-:W-:Y:S01]  /*4ef0*/  BSSY B1, `(.L_x_144) ;  /* 0x0000006000017945 */ /* 0x000fe20003800000 */
[----:B------:R-:W-:Y:S02]  /*4f00*/  IADD3 R12, P5, R18, R14, RZ ;  /* 0x0000000e120c7210 */ /* 0x000fe40007fbe0ff */
[----:B------:R-:W-:Y:S01]  /*4f10*/  IADD3.X R25, R35, UR10, RZ, P6, !PT ;  /* 0x0000000a23197c10 */ /* 0x000fe2000b7fe4ff */
[----:B------:R0:W-:Y:S05]  /*4f20*/  @P4 STG.E desc[UR14][R26.64], R17 ;  /* 0x000000111a004986 */ /* 0x0001ea000c10190e */
[----:B------:R-:W-:Y:S05]  /*4f30*/  @!P1 BRA `(.L_x_145) ;  /* 0x0000000000049947 */ /* 0x000fea0003800000 */
[----:B------:R1:W5:Y:S02]  /*4f40*/  LDG.E.LTC128B R95, desc[UR14][R24.64] ;  /* 0x0000000e185f7981 */ /* 0x000364000c1e1920 */
.L_x_145:
[----:B------:R-:W-:Y:S05]  /*4f50*/  BSYNC B1 ;  /* 0x0000000000017941 */ /* 0x000fea0003800000 */
.L_x_144:
[----:B-----5:R-:W-:Y:S01]  /*4f60*/  IMAD R14, R95, R10, RZ ;  /* 0x0000000a5f0e7224 */ /* 0x020fe200078e02ff */
[----:B------:R-:W-:Y:S01]  /*4f70*/  ISETP.GT.AND P0, PT, R11, 0x8, P0 ;  /* 0x000000080b00780c */ /* 0x000fe20000704270 */
[----:B------:R-:W-:Y:S01]  /*4f80*/  IMAD.X R13, R19, 0x1, R13, P5 ;  /* 0x00000001130d7824 */ /* 0x000fe200028e060d */
[----:B------:R-:W-:Y:S01]  /*4f90*/  IADD3 R20, P4, R20, UR7, RZ ;  /* 0x0000000714147c10 */ /* 0x000fe2000ff9e0ff */
[----:B------:R-:W-:Y:S01]  /*4fa0*/  IMAD R85, R85, R9, R14 ;  /* 0x0000000955557224 */ /* 0x000fe200078e020e */
[----:B------:R-:W-:Y:S01]  /*4fb0*/  BSSY B1, `(.L_x_146) ;  /* 0x0000006000017945 */ /* 0x000fe20003800000 */
[----:B-1----:R-:W-:Y:S02]  /*4fc0*/  IADD3 R24, P5, R22, R16, RZ ;  /* 0x0000001016187210 */ /* 0x002fe40007fbe0ff */
[----:B------:R-:W-:Y:S01]  /*4fd0*/  IADD3.X R21, R21, UR8, RZ, P4, !PT ;  /* 0x0000000815157c10 */ /* 0x000fe2000a7fe4ff */
[----:B------:R1:W-:Y:S05]  /*4fe0*/  @P1 STG.E desc[UR14][R12.64], R85 ;  /* 0x000000550c001986 */ /* 0x0003ea000c10190e */
[----:B------:R-:W-:Y:S05]  /*4ff0*/  @!P0 BRA `(.L_x_147) ;  /* 0x0000000000048947 */ /* 0x000fea0003800000 */
[----:B------:R0:W5:Y:S02]  /*5000*/  LDG.E.LTC128B R95, desc[UR14][R20.64] ;  /* 0x0000000e145f7981 */ /* 0x000164000c1e1920 */
.L_x_147:
[----:B------:R-:W-:Y:S05]  /*5010*/  BSYNC B1 ;  /* 0x0000000000017941 */ /* 0x000fea0003800000 */
.L_x_146:
[----:B------:R-:W-:Y:S01]  /*5020*/  ISETP.GT.AND P2, PT, R11, 0x8, P2 ;  /* 0x000000080b00780c */ /* 0x000fe20001744270 */
[----:B-1---5:R-:W-:Y:S01]  /*5030*/  IMAD R12, R95, R10, RZ ;  /* 0x0000000a5f0c7224 */ /* 0x022fe200078e02ff */
[----:B------:R-:W-:Y:S01]  /*5040*/  BSSY B1, `(.L_x_148) ;  /* 0x0000008000017945 */ /* 0x000fe20003800000 */
[----:B------:R-:W-:Y:S02]  /*5050*/  IMAD.X R25, R23, 0x1, R15, P5 ;  /* 0x0000000117197824 */ /* 0x000fe400028e060f */
[----:B0-----:R-:W-:-:S05]  /*5060*/  IMAD R17, R86, R9, R12 ;  /* 0x0000000956117224 */ /* 0x001fca00078e020c */
[----:B------:R0:W-:Y:S01]  /*5070*/  @P0 STG.E desc[UR14][R24.64], R17 ;  /* 0x0000001118000986 */ /* 0x0001e2000c10190e */
[----:B------:R-:W-:-:S04]  /*5080*/  IADD3 R12, P0, R34, UR7, RZ ;  /* 0x00000007220c7c10 */ /* 0x000fc8000ff1e0ff */
[----:B------:R-:W-:Y:S01]  /*5090*/  IADD3.X R13, R35, UR8, RZ, P0, !PT ;  /* 0x00000008230d7c10 */ /* 0x000fe200087fe4ff */
[----:B------:R-:W-:Y:S08]  /*50a0*/  @!P2 BRA `(.L_x_149) ;  /* 0x000000000004a947 */ /* 0x000ff00003800000 */
[----:B------:R1:W5:Y:S02]  /*50b0*/  LDG.E.LTC128B R95, desc[UR14][R12.64] ;  /* 0x0000000e0c5f7981 */ /* 0x000364000c1e1920 */
.L_x_149:
[----:B------:R-:W-:Y:S05]  /*50c0*/  BSYNC B1 ;  /* 0x0000000000017941 */ /* 0x000fea0003800000 */
.L_x_148:
[----:B------:R-:W-:Y:S05]  /*50d0*/  @!P2 BRA `(.L_x_150) ;  /* 0x000000140094a947 */ /* 0x000fea0003800000 */
[----:B------:R-:W-:Y:S01]  /*50e0*/  IADD3 R16, P0, R18, R16, RZ ;  /* 0x0000001012107210 */ /* 0x000fe20007f1e0ff */
[----:B-1---5:R-:W-:-:S04]  /*50f0*/  IMAD R12, R95, R10, RZ ;  /* 0x0000000a5f0c7224 */ /* 0x022fc800078e02ff */
[----:B0-----:R-:W-:Y:S02]  /*5100*/  IMAD.X R17, R19, 0x1, R15, P0 ;  /* 0x0000000113117824 */ /* 0x001fe400000e060f */
[----:B------:R-:W-:-:S05]  /*5110*/  IMAD R87, R87, R9, R12 ;  /* 0x0000000957577224 */ /* 0x000fca00078e020c */
[----:B------:R0:W-:Y:S01]  /*5120*/  STG.E desc[UR14][R16.64], R87 ;  /* 0x0000005710007986 */ /* 0x0001e2000c10190e */
[----:B------:R-:W-:Y:S05]  /*5130*/  BRA `(.L_x_150) ;  /* 0x00000014007c7947 */ /* 0x000fea0003800000 */
.L_x_27:
[----:B------:R-:W-:Y:S01]  /*5140*/  ULDC.64 UR8, c[0x0][0x6c0] ;  /* 0x0001b00000087ab9 */ /* 0x000fe20000000a00 */
[----:B------:R-:W-:Y:S01]  /*5150*/  ISETP.GT.AND P2, PT, R12, 0x1, PT ;  /* 0x000000010c00780c */ /* 0x000fe20003f44270 */
[-C--:B--2---:R-:W-:Y:S01]  /*5160*/  IMAD R15, R24, R9.reuse, RZ ;  /* 0x00000009180f7224 */ /* 0x084fe200078e02ff */
[----:B------:R-:W-:Y:S01]  /*5170*/  LEA R18, P1, R88, UR8, 0x2 ;  /* 0x0000000858127c11 */ /* 0x000fe2000f8210ff */
[-C--:B------:R-:W-:Y:S01]  /*5180*/  IMAD R25, R25, R9.reuse, RZ ;  /* 0x0000000919197224 */ /* 0x080fe200078e02ff */
[C---:B------:R-:W-:Y:S01]  /*5190*/  ISETP.GT.AND P4, PT, R11.reuse, RZ, P2 ;  /* 0x000000ff0b00720c */ /* 0x040fe20001784270 */
[----:B------:R-:W-:Y:S01]  /*51a0*/  IMAD.SHL.U32 R14, R98, 0x20, RZ ;  /* 0x00000020620e7824 */ /* 0x000fe200078e00ff */
[----:B------:R-:W-:Y:S01]  /*51b0*/  LEA.HI.X R19, R88, UR9, R23, 0x2, P1 ;  /* 0x0000000958137c11 */ /* 0x000fe200088f1417 */
[-C--:B------:R-:W-:Y:S01]  /*51c0*/  IMAD R17, R26, R9.reuse, RZ ;  /* 0x000000091a117224 */ /* 0x080fe200078e02ff */
[----:B------:R-:W-:Y:S01]  /*51d0*/  ISETP.GT.AND P1, PT, R11, 0x8, P0 ;  /* 0x000000080b00780c */ /* 0x000fe20000724270 */
[-C--:B------:R-:W-:Y:S01]  /*51e0*/  IMAD R27, R27, R9.reuse, RZ ;  /* 0x000000091b1b7224 */ /* 0x080fe200078e02ff */
[----:B------:R-:W-:Y:S01]  /*51f0*/  ISETP.GT.AND P0, PT, R12, 0x8, PT ;  /* 0x000000080c00780c */ /* 0x000fe20003f04270 */
[----:B------:R-:W-:Y:S01]  /*5200*/  @P5 STG.E desc[UR14][R18.64], R15 ;  /* 0x0000000f12005986 */ /* 0x000fe2000c10190e */
[----:B------:R-:W-:Y:S01]  /*5210*/  LEA R20, P5, R98, R18, 0x2 ;  /* 0x0000001262147211 */ /* 0x000fe200078a10ff */
[-C--:B------:R-:W-:Y:S01]  /*5220*/  IMAD R89, R28, R9.reuse, RZ ;  /* 0x000000091c597224 */ /* 0x080fe200078e02ff */
[----:B------:R-:W-:Y:S01]  /*5230*/  ISETP.GT.AND P2, PT, R11, 0x8, P2 ;  /* 0x000000080b00780c */ /* 0x000fe20001744270 */
[----:B------:R-:W-:Y:S01]  /*5240*/  IMAD R29, R29, R9, RZ ;  /* 0x000000091d1d7224 */ /* 0x000fe200078e02ff */
[C-C-:B------:R-:W-:Y:S01]  /*5250*/  LEA.HI.X R21, R98.reuse, R19, R99.reuse, 0x2, P5 ;  /* 0x0000001362157211 */ /* 0x140fe200028f1463 */
[-C--:B------:R-:W-:Y:S01]  /*5260*/  IMAD R31, R31, R9.reuse, RZ ;  /* 0x000000091f1f7224 */ /* 0x080fe200078e02ff */
[----:B------:R-:W-:Y:S01]  /*5270*/  SHF.L.U64.HI R13, R98, 0x5, R99 ;  /* 0x00000005620d7819 */ /* 0x000fe20000010263 */
[-C--:B------:R-:W-:Y:S01]  /*5280*/  IMAD R33, R33, R9.reuse, RZ ;  /* 0x0000000921217224 */ /* 0x080fe200078e02ff */
[----:B------:R-:W-:Y:S01]  /*5290*/  ISETP.GT.AND P5, PT, R11, RZ, P0 ;  /* 0x000000ff0b00720c */ /* 0x000fe200007a4270 */
[----:B------:R0:W-:Y:S01]  /*52a0*/  @P4 STG.E desc[UR14][R20.64], R25 ;  /* 0x0000001914004986 */ /* 0x0001e2000c10190e */
[-C--:B------:R-:W-:Y:S01]  /*52b0*/  IADD3 R22, P4, R18, R14.reuse, RZ ;  /* 0x0000000e12167210 */ /* 0x080fe20007f9e0ff */
[-C--:B------:R-:W-:Y:S01]  /*52c0*/  IMAD R35, R35, R9.reuse, RZ ;  /* 0x0000000923237224 */ /* 0x080fe200078e02ff */
[----:B------:R-:W-:Y:S01]  /*52d0*/  IADD3 R24, P6, R20, R14, RZ ;  /* 0x0000000e14187210 */ /* 0x000fe20007fde0ff */
[----:B------:R1:W-:Y:S01]  /*52e0*/  @P1 STG.E desc[UR14][R18.64+0x20], R17 ;  /* 0x0000201112001986 */ /* 0x0003e2000c10190e */
[----:B------:R-:W-:Y:S01]  /*52f0*/  ISETP.GT.AND P1, PT, R12, 0x9, PT ;  /* 0x000000090c00780c */ /* 0x000fe20003f24270 */
[--C-:B------:R-:W-:Y:S01]  /*5300*/  IMAD.X R23, R19, 0x1, R13.reuse, P4 ;  /* 0x0000000113177824 */ /* 0x100fe200020e060d */
[C---:B------:R-:W-:Y:S01]  /*5310*/  ISETP.GT.AND P0, PT, R11.reuse, 0x8, P0 ;  /* 0x000000080b00780c */ /* 0x040fe20000704270 */
[----:B------:R2:W-:Y:S01]  /*5320*/  @P2 STG.E desc[UR14][R20.64+0x20], R27 ;  /* 0x0000201b14002986 */ /* 0x0005e2000c10190e */
[----:B------:R-:W-:Y:S01]  /*5330*/  ISETP.GT.AND P4, PT, R11, RZ, P1 ;  /* 0x000000ff0b00720c */ /* 0x000fe20000f84270 */
[-C--:B------:R-:W-:Y:S01]  /*5340*/  IMAD R37, R37, R9.reuse, RZ ;  /* 0x0000000925257224 */ /* 0x080fe200078e02ff */
[----:B------:R-:W-:Y:S01]  /*5350*/  IADD3 R16, P2, R14, 0x20, RZ ;  /* 0x000000200e107810 */ /* 0x000fe20007f5e0ff */
[----:B------:R3:W-:Y:S01]  /*5360*/  @P5 STG.E desc[UR14][R22.64], R89 ;  /* 0x0000005916005986 */ /* 0x0007e2000c10190e */
[--C-:B0-----:R-:W-:Y:S01]  /*5370*/  IMAD.X R25, R21, 0x1, R13.reuse, P6 ;  /* 0x0000000115197824 */ /* 0x101fe200030e060d */
[----:B------:R-:W-:Y:S01]  /*5380*/  ISETP.GT.AND P1, PT, R11, 0x8, P1 ;  /* 0x000000080b00780c */ /* 0x000fe20000f24270 */
[-C--:B------:R-:W-:Y:S01]  /*5390*/  IMAD R39, R39, R9.reuse, RZ ;  /* 0x0000000927277224 */ /* 0x080fe200078e02ff */
[----:B-1----:R-:W-:Y:S01]  /*53a0*/  IADD3 R18, P5, R18, R16, RZ ;  /* 0x0000001012127210 */ /* 0x002fe20007fbe0ff */
[----:B------:R-:W-:Y:S01]  /*53b0*/  IMAD.X R15, RZ, RZ, R13, P2 ;  /* 0x000000ffff0f7224 */ /* 0x000fe200010e060d */
[----:B------:R-:W-:Y:S01]  /*53c0*/  ISETP.GT.AND P2, PT, R12, 0x10, PT ;  /* 0x000000100c00780c */ /* 0x000fe20003f44270 */
[-C--:B------:R-:W-:Y:S01]  /*53d0*/  IMAD R17, R30, R9.reuse, RZ ;  /* 0x000000091e117224 */ /* 0x080fe200078e02ff */
[----:B------:R-:W-:Y:S01]  /*53e0*/  IADD3 R26, P6, R22, R14, RZ ;  /* 0x0000000e161a7210 */ /* 0x000fe20007fde0ff */
[--C-:B------:R-:W-:Y:S01]  /*53f0*/  IMAD.X R19, R19, 0x1, R15.reuse, P5 ;  /* 0x0000000113137824 */ /* 0x100fe200028e060f */
[----:B------:R-:W-:Y:S01]  /*5400*/  @P4 STG.E desc[UR14][R24.64], R29 ;  /* 0x0000001d18004986 */ /* 0x000fe2000c10190e */
[----:B--2---:R-:W-:Y:S01]  /*5410*/  IADD3 R20, P4, R20, R16, RZ ;  /* 0x0000001014147210 */ /* 0x004fe20007f9e0ff */
[----:B---3--:R-:W-:Y:S01]  /*5420*/  IMAD R89, R32, R9, RZ ;  /* 0x0000000920597224 */ /* 0x008fe200078e02ff */
[----:B------:R-:W-:Y:S01]  /*5430*/  ISETP.GT.AND P5, PT, R11, RZ, P2 ;  /* 0x000000ff0b00720c */ /* 0x000fe200017a4270 */
[----:B------:R0:W-:Y:S01]  /*5440*/  @P0 STG.E desc[UR14][R18.64], R17 ;  /* 0x0000001112000986 */ /* 0x0001e2000c10190e */
[----:B------:R-:W-:Y:S01]  /*5450*/  ISETP.GT.AND P0, PT, R12, 0x11, PT ;  /* 0x000000110c00780c */ /* 0x000fe20003f04270 */
[----:B------:R-:W-:-:S02]  /*5460*/  IMAD.X R21, R21, 0x1, R15, P4 ;  /* 0x0000000115157824 */ /* 0x000fc400020e060f */
[--C-:B------:R-:W-:Y:S01]  /*5470*/  IMAD.X R27, R23, 0x1, R13.reuse, P6 ;  /* 0x00000001171b7824 */ /* 0x100fe200030e060d */
[----:B------:R-:W-:Y:S01]  /*5480*/  ISETP.GT.AND P4, PT, R11, RZ, P0 ;  /* 0x000000ff0b00720c */ /* 0x000fe20000784270 */
[-C--:B------:R-:W-:Y:S01]  /*5490*/  IMAD R41, R41, R9.reuse, RZ ;  /* 0x0000000929297224 */ /* 0x080fe200078e02ff */
[----:B------:R1:W-:Y:S01]  /*54a0*/  @P1 STG.E desc[UR14][R20.64], R31 ;  /* 0x0000001f14001986 */ /* 0x0003e2000c10190e */
[----:B------:R-:W-:Y:S01]  /*54b0*/  ISETP.GT.AND P1, PT, R11, 0x8, P2 ;  /* 0x000000080b00780c */ /* 0x000fe20001724270 */
[-C--:B------:R-:W-:Y:S01]  /*54c0*/  IMAD R43, R43, R9.reuse, RZ ;  /* 0x000000092b2b7224 */ /* 0x080fe200078e02ff */
[----:B------:R-:W-:Y:S01]  /*54d0*/  IADD3 R28, P2, R24, R14, RZ ;  /* 0x0000000e181c7210 */ /* 0x000fe20007f5e0ff */
[-C--:B------:R-:W-:Y:S01]  /*54e0*/  IMAD R45, R45, R9.reuse, RZ ;  /* 0x000000092d2d7224 */ /* 0x080fe200078e02ff */
[----:B------:R-:W-:Y:S01]  /*54f0*/  @P5 STG.E desc[UR14][R26.64], R89 ;  /* 0x000000591a005986 */ /* 0x000fe2000c10190e */
[----:B0-----:R-:W-:Y:S01]  /*5500*/  IADD3 R18, P5, R22, R16, RZ ;  /* 0x0000001016127210 */ /* 0x001fe20007fbe0ff */
[-C--:B------:R-:W-:Y:S01]  /*5510*/  IMAD R17, R34, R9.reuse, RZ ;  /* 0x0000000922117224 */ /* 0x080fe200078e02ff */
[----:B------:R-:W-:Y:S01]  /*5520*/  ISETP.GT.AND P0, PT, R11, 0x8, P0 ;  /* 0x000000080b00780c */ /* 0x000fe20000704270 */
[----:B------:R-:W-:Y:S01]  /*5530*/  IMAD.X R29, R25, 0x1, R13, P2 ;  /* 0x00000001191d7824 */ /* 0x000fe200010e060d */
[----:B------:R-:W-:Y:S01]  /*5540*/  ISETP.GT.AND P2, PT, R12, 0x18, PT ;  /* 0x000000180c00780c */ /* 0x000fe20003f44270 */
[--C-:B------:R-:W-:Y:S01]  /*5550*/  IMAD.X R19, R23, 0x1, R15.reuse, P5 ;  /* 0x0000000117137824 */ /* 0x100fe200028e060f */
[----:B------:R-:W-:Y:S01]  /*5560*/  IADD3 R22, P6, R26, R14, RZ ;  /* 0x0000000e1a167210 */ /* 0x000fe20007fde0ff */
[-C--:B-1----:R-:W-:Y:S01]  /*5570*/  IMAD R31, R36, R9.reuse, RZ ;  /* 0x00000009241f7224 */ /* 0x082fe200078e02ff */
[----:B------:R-:W-:Y:S01]  /*5580*/  @P4 STG.E desc[UR14][R28.64], R33 ;  /* 0x000000211c004986 */ /* 0x000fe2000c10190e */
[----:B------:R-:W-:Y:S01]  /*5590*/  IADD3 R20, P4, R24, R16, RZ ;  /* 0x0000001018147210 */ /* 0x000fe20007f9e0ff */
[----:B------:R-:W-:Y:S01]  /*55a0*/  IMAD R47, R47, R9, RZ ;  /* 0x000000092f2f7224 */ /* 0x000fe200078e02ff */
        /* <DEDUP_REMOVED lines=12> */
[----:B------:R2:W-:Y:S01]  /*5670*/  @P5 STG.E desc[UR14][R22.64], R31 ;  /* 0x0000001f16005986 */ /* 0x0005e2000c10190e */
[----:B0-----:R-:W-:Y:S01]  /*5680*/  IADD3 R18, P5, R26, R16, RZ ;  /* 0x000000101a127210 */ /* 0x001fe20007fbe0ff */
[-C--:B------:R-:W-:Y:S01]  /*5690*/  IMAD R17, R38, R9.reuse, RZ ;  /* 0x0000000926117224 */ /* 0x080fe200078e02ff */
[----:B------:R-:W-:Y:S01]  /*56a0*/  ISETP.GT.AND P1, PT, R11, 0x8, P1 ;  /* 0x000000080b00780c */ /* 0x000fe20000f24270 */
[----:B------:R-:W-:Y:S01]  /*56b0*/  IMAD.X R25, R29, 0x1, R13, P2 ;  /* 0x000000011d197824 */ /* 0x000fe200010e060d */
[----:B------:R-:W-:Y:S01]  /*56c0*/  ISETP.GT.AND P2, PT, R12, 0x20, PT ;  /* 0x000000200c00780c */ /* 0x000fe20003f44270 */
[--C-:B------:R-:W-:Y:S01]  /*56d0*/  IMAD.X R19, R27, 0x1, R15.reuse, P5 ;  /* 0x000000011b137824 */ /* 0x100fe200028e060f */
[----:B------:R-:W-:Y:S01]  /*56e0*/  IADD3 R26, P6, R22, R14, RZ ;  /* 0x0000000e161a7210 */ /* 0x000fe20007fde0ff */
[-C--:B------:R-:W-:Y:S01]  /*56f0*/  IMAD R55, R55, R9.reuse, RZ ;  /* 0x0000000937377224 */ /* 0x080fe200078e02ff */
[----:B------:R-:W-:Y:S01]  /*5700*/  @P4 STG.E desc[UR14][R24.64], R37 ;  /* 0x0000002518004986 */ /* 0x000fe2000c10190e */
[----:B-1----:R-:W-:Y:S01]  /*5710*/  IADD3 R20, P4, R28, R16, RZ ;  /* 0x000000101c147210 */ /* 0x002fe20007f9e0ff */
[----:B------:R-:W-:Y:S01]  /*5720*/  IMAD R57, R57, R9, RZ ;  /* 0x0000000939397224 */ /* 0x000fe200078e02ff */
[----:B------:R-:W-:Y:S01]  /*5730*/  ISETP.GT.AND P5, PT, R11, RZ, P2 ;  /* 0x000000ff0b00720c */ /* 0x000fe200017a4270 */
[----:B------:R0:W-:Y:S01]  /*5740*/  @P0 STG.E desc[UR14][R18.64], R17 ;  /* 0x0000001112000986 */ /* 0x0001e2000c10190e */
[----:B------:R-:W-:Y:S01]  /*5750*/  ISETP.GT.AND P0, PT, R12, 0x21, PT ;  /* 0x000000210c00780c */ /* 0x000fe20003f04270 */
[----:B------:R-:W-:-:S02]  /*5760*/  IMAD.X R21, R29, 0x1, R15, P4 ;  /* 0x000000011d157824 */ /* 0x000fc400020e060f */
[-C--:B--2---:R-:W-:Y:S01]  /*5770*/  IMAD R31, R40, R9.reuse, RZ ;  /* 0x00000009281f7224 */ /* 0x084fe200078e02ff */
[----:B------:R-:W-:Y:S01]  /*5780*/  ISETP.GT.AND P4, PT, R11, RZ, P0 ;  /* 0x000000ff0b00720c */ /* 0x000fe20000784270 */
[--C-:B------:R-:W-:Y:S01]  /*5790*/  IMAD.X R27, R23, 0x1, R13.reuse, P6 ;  /* 0x00000001171b7824 */ /* 0x100fe200030e060d */
        /* <DEDUP_REMOVED lines=39> */
[----:B------:R-:W-:Y:S01]  /*5a10*/  ISETP.GT.AND P5, PT, R11, RZ, P2 ;  /* 0x000000ff0b00720c */ /* 0x000fe200017a4270 */
[-C--:B------:R-:W-:Y:S01]  /*5a20*/  IMAD R73, R73, R9.reuse, RZ ;  /* 0x0000000949497224 */ /* 0x080fe200078e02ff */
[----:B-1----:R-:W-:Y:S01]  /*5a30*/  IADD3 R20, P4, R28, R16, RZ ;  /* 0x000000101c147210 */ /* 0x002fe20007f9e0ff */
[----:B------:R0:W-:Y:S01]  /*5a40*/  @P0 STG.E desc[UR14][R18.64], R17 ;  /* 0x0000001112000986 */ /* 0x0001e2000c10190e */
[----:B------:R-:W-:Y:S01]  /*5a50*/  ISETP.GT.AND P0, PT, R12, 0x31, PT ;  /* 0x000000310c00780c */ /* 0x000fe20003f04270 */
[-C--:B--2---:R-:W-:Y:S01]  /*5a60*/  IMAD R31, R48, R9.reuse, RZ ;  /* 0x00000009301f7224 */ /* 0x084fe200078e02ff */
[----:B------:R-:W-:Y:S01]  /*5a70*/  ISETP.GT.AND P2, PT, R11, 0x8, P2 ;  /* 0x000000080b00780c */ /* 0x000fe20001744270 */
[----:B------:R-:W-:Y:S01]  /*5a80*/  IMAD.X R21, R29, 0x1, R15, P4 ;  /* 0x000000011d157824 */ /* 0x000fe200020e060f */
[----:B------:R-:W-:Y:S01]  /*5a90*/  ISETP.GT.AND P4, PT, R11, RZ, P0 ;  /* 0x000000ff0b00720c */ /* 0x000fe20000784270 */
[----:B------:R-:W-:Y:S01]  /*5aa0*/  IMAD.X R27, R23, 0x1, R13, P6 ;  /* 0x00000001171b7824 */ /* 0x000fe200030e060d */
[----:B------:R-:W-:Y:S01]  /*5ab0*/  ISETP.GT.AND P0, PT, R11, 0x8, P0 ;  /* 0x000000080b00780c */ /* 0x000fe20000704270 */
[-C--:B------:R-:W-:Y:S01]  /*5ac0*/  IMAD R75, R75, R9.reuse, RZ ;  /* 0x000000094b4b7224 */ /* 0x080fe200078e02ff */
[----:B------:R1:W-:Y:S01]  /*5ad0*/  @P1 STG.E desc[UR14][R20.64], R47 ;  /* 0x0000002f14001986 */ /* 0x0003e2000c10190e */
[----:B------:R-:W-:Y:S01]  /*5ae0*/  IADD3 R28, P1, R24, R14, RZ ;  /* 0x0000000e181c7210 */ /* 0x000fe20007f3e0ff */
[----:B------:R-:W-:-:S02]  /*5af0*/  IMAD R77, R77, R9, RZ ;  /* 0x000000094d4d7224 */ /* 0x000fc400078e02ff */
[----:B------:R2:W-:Y:S01]  /*5b00*/  @P5 STG.E desc[UR14][R26.64], R31 ;  /* 0x0000001f1a005986 */ /* 0x0005e2000c10190e */
[----:B0-----:R-:W-:Y:S01]  /*5b10*/  IADD3 R18, P5, R22, R16, RZ ;  /* 0x0000001016127210 */ /* 0x001fe20007fbe0ff */
[----:B------:R-:W-:Y:S01]  /*5b20*/  IMAD.X R29, R25, 0x1, R13, P1 ;  /* 0x00000001191d7824 */ /* 0x000fe200008e060d */
[----:B------:R-:W-:Y:S01]  /*5b30*/  ISETP.GT.AND P1, PT, R12, 0x38, PT ;  /* 0x000000380c00780c */ /* 0x000fe20003f24270 */
[-C--:B------:R-:W-:Y:S01]  /*5b40*/  IMAD R17, R50, R9.reuse, RZ ;  /* 0x0000000932117224 */ /* 0x080fe200078e02ff */
[----:B------:R-:W-:Y:S01]  /*5b50*/  IADD3 R22, P6, R26, R14, RZ ;  /* 0x0000000e1a167210 */ /* 0x000fe20007fde0ff */
[--C-:B------:R-:W-:Y:S01]  /*5b60*/  IMAD.X R19, R23, 0x1, R15.reuse, P5 ;  /* 0x0000000117137824 */ /* 0x100fe200028e060f */
[----:B------:R-:W-:Y:S01]  /*5b70*/  @P4 STG.E desc[UR14][R28.64], R49 ;  /* 0x000000311c004986 */ /* 0x000fe2000c10190e */
[----:B-1----:R-:W-:Y:S01]  /*5b80*/  IADD3 R20, P5, R24, R16, RZ ;  /* 0x0000001018147210 */ /* 0x002fe20007fbe0ff */
[-C--:B------:R-:W-:Y:S01]  /*5b90*/  IMAD R79, R79, R9.reuse, RZ ;  /* 0x000000094f4f7224 */ /* 0x080fe200078e02ff */
[----:B------:R-:W-:Y:S01]  /*5ba0*/  ISETP.GT.AND P4, PT, R11, RZ, P1 ;  /* 0x000000ff0b00720c */ /* 0x000fe20000f84270 */
[----:B------:R0:W-:Y:S01]  /*5bb0*/  @P2 STG.E desc[UR14][R18.64], R17 ;  /* 0x0000001112002986 */ /* 0x0001e2000c10190e */
[----:B------:R-:W-:Y:S01]  /*5bc0*/  ISETP.GT.AND P2, PT, R12, 0x39, PT ;  /* 0x000000390c00780c */ /* 0x000fe20003f44270 */
[----:B------:R-:W-:Y:S01]  /*5bd0*/  IMAD.X R21, R25, 0x1, R15, P5 ;  /* 0x0000000119157824 */ /* 0x000fe200028e060f */
[C---:B------:R-:W-:Y:S01]  /*5be0*/  ISETP.GT.AND P1, PT, R11.reuse, 0x8, P1 ;  /* 0x000000080b00780c */ /* 0x040fe20000f24270 */
[-C--:B--2---:R-:W-:Y:S01]  /*5bf0*/  IMAD R31, R52, R9.reuse, RZ ;  /* 0x00000009341f7224 */ /* 0x084fe200078e02ff */
[----:B------:R-:W-:Y:S01]  /*5c00*/  ISETP.GT.AND P5, PT, R11, RZ, P2 ;  /* 0x000000ff0b00720c */ /* 0x000fe200017a4270 */
[--C-:B------:R-:W-:Y:S01]  /*5c10*/  IMAD.X R23, R27, 0x1, R13.reuse, P6 ;  /* 0x000000011b177824 */ /* 0x100fe200030e060d */
[----:B------:R1:W-:Y:S01]  /*5c20*/  @P0 STG.E desc[UR14][R20.64], R51 ;  /* 0x0000003314000986 */ /* 0x0003e2000c10190e */
[----:B------:R-:W-:Y:S01]  /*5c30*/  IADD3 R24, P0, R28, R14, RZ ;  /* 0x0000000e1c187210 */ /* 0x000fe20007f1e0ff */
[-C--:B------:R-:W-:Y:S01]  /*5c40*/  IMAD R81, R81, R9.reuse, RZ ;  /* 0x0000000951517224 */ /* 0x080fe200078e02ff */
[----:B------:R-:W-:Y:S01]  /*5c50*/  ISETP.GT.AND P2, PT, R11, 0x8, P2 ;  /* 0x000000080b00780c */ /* 0x000fe20001744270 */
[-C--:B------:R-:W-:Y:S01]  /*5c60*/  IMAD R83, R83, R9.reuse, RZ ;  /* 0x0000000953537224 */ /* 0x080fe200078e02ff */
        /* <DEDUP_REMOVED lines=17> */
[----:B------:R-:W-:Y:S01]  /*5d80*/  IMAD.X R27, R23, 0x1, R13, P6 ;  /* 0x00000001171b7824 */ /* 0x000fe200030e060d */
[----:B------:R1:W-:Y:S01]  /*5d90*/  @P2 STG.E desc[UR14][R20.64], R55 ;  /* 0x0000003714002986 */ /* 0x0003e2000c10190e */
[----:B------:R-:W-:Y:S01]  /*5da0*/  IADD3 R28, P2, R24, R14, RZ ;  /* 0x0000000e181c7210 */ /* 0x000fe20007f5e0ff */
[----:B------:R-:W-:Y:S01]  /*5db0*/  IMAD R87, R87, R9, RZ ;  /* 0x0000000957577224 */ /* 0x000fe200078e02ff */
[----:B------:R-:W-:-:S02]  /*5dc0*/  ISETP.GT.AND P1, PT, R11, 0x8, P1 ;  /* 0x000000080b00780c */ /* 0x000fc40000f24270 */
        /* <DEDUP_REMOVED lines=8> */
[----:B-1----:R-:W-:Y:S02]  /*5e50*/  IADD3 R20, P5, R24, R16, RZ ;  /* 0x0000001018147210 */ /* 0x002fe40007fbe0ff */
[----:B------:R-:W-:Y:S01]  /*5e60*/  ISETP.GT.AND P4, PT, R11, RZ, P2 ;  /* 0x000000ff0b00720c */ /* 0x000fe20001784270 */
[----:B------:R0:W-:Y:S01]  /*5e70*/  @P0 STG.E desc[UR14][R18.64], R17 ;  /* 0x0000001112000986 */ /* 0x0001e2000c10190e */
[----:B------:R-:W-:Y:S01]  /*5e80*/  ISETP.GT.AND P0, PT, R12, 0x49, PT ;  /* 0x000000490c00780c */ /* 0x000fe20003f04270 */
[----:B------:R-:W-:Y:S01]  /*5e90*/  IMAD.X R21, R25, 0x1, R15, P5 ;  /* 0x0000000119157824 */ /* 0x000fe200028e060f */
[C---:B------:R-:W-:Y:S01]  /*5ea0*/  ISETP.GT.AND P2, PT, R11.reuse, 0x8, P2 ;  /* 0x000000080b00780c */ /* 0x040fe20001744270 */
[----:B--2---:R-:W-:Y:S01]  /*5eb0*/  IMAD R31, R60, R9, RZ ;  /* 0x000000093c1f7224 */ /* 0x004fe200078e02ff */
[----:B------:R-:W-:Y:S01]  /*5ec0*/  ISETP.GT.AND P5, PT, R11, RZ, P0 ;  /* 0x000000ff0b00720c */ /* 0x000fe200007a4270 */
[----:B------:R-:W-:Y:S01]  /*5ed0*/  IMAD.X R23, R27, 0x1, R13, P6 ;  /* 0x000000011b177824 */ /* 0x000fe200030e060d */
[----:B------:R1:W-:Y:S01]  /*5ee0*/  @P1 STG.E desc[UR14][R20.64], R59 ;  /* 0x0000003b14001986 */ /* 0x0003e2000c10190e */
[----:B------:R-:W-:-:S02]  /*5ef0*/  IADD3 R24, P1, R28, R14, RZ ;  /* 0x0000000e1c187210 */ /* 0x000fc40007f3e0ff */
[----:B------:R-:W-:Y:S02]  /*5f00*/  ISETP.GT.AND P0, PT, R11, 0x8, P0 ;  /* 0x000000080b00780c */ /* 0x000fe40000704270 */
[----:B------:R2:W-:Y:S01]  /*5f10*/  @P4 STG.E desc[UR14][R22.64], R31 ;  /* 0x0000001f16004986 */ /* 0x0005e2000c10190e */
[----:B0-----:R-:W-:Y:S01]  /*5f20*/  IADD3 R18, P4, R26, R16, RZ ;  /* 0x000000101a127210 */ /* 0x001fe20007f9e0ff */
[----:B------:R-:W-:Y:S01]  /*5f30*/  IMAD.X R25, R29, 0x1, R13, P1 ;  /* 0x000000011d197824 */ /* 0x000fe200008e060d */
[----:B------:R-:W-:Y:S01]  /*5f40*/  ISETP.GT.AND P1, PT, R12, 0x50, PT ;  /* 0x000000500c00780c */ /* 0x000fe20003f24270 */
[----:B------:R-:W-:Y:S01]  /*5f50*/  IMAD R17, R62, R9, RZ ;  /* 0x000000093e117224 */ /* 0x000fe200078e02ff */
[----:B------:R-:W-:Y:S01]  /*5f60*/  IADD3 R26, P6, R22, R14, RZ ;  /* 0x0000000e161a7210 */ /* 0x000fe20007fde0ff */
[----:B------:R-:W-:Y:S01]  /*5f70*/  IMAD.X R19, R27, 0x1, R15, P4 ;  /* 0x000000011b137824 */ /* 0x000fe200020e060f */
[----:B------:R-:W-:Y:S01]  /*5f80*/  @P5 STG.E desc[UR14][R24.64], R61 ;  /* 0x0000003d18005986 */ /* 0x000fe2000c10190e */
[----:B-1----:R-:W-:-:S02]  /*5f90*/  IADD3 R20, P5, R28, R16, RZ ;  /* 0x000000101c147210 */ /* 0x002fc40007fbe0ff */
        /* <DEDUP_REMOVED lines=9> */
[----:B------:R-:W-:Y:S02]  /*6030*/  IADD3 R28, P0, R24, R14, RZ ;  /* 0x0000000e181c7210 */ /* 0x000fe40007f1e0ff */
        /* <DEDUP_REMOVED lines=49> */
[C---:B------:R-:W-:Y:S02]  /*6350*/  ISETP.GT.AND P4, PT, R11.reuse, RZ, P1 ;  /* 0x000000ff0b00720c */ /* 0x040fe40000f84270 */
[----:B-1----:R-:W-:Y:S01]  /*6360*/  IADD3 R20, P5, R24, R16, RZ ;  /* 0x0000001018147210 */ /* 0x002fe20007fbe0ff */
[----:B------:R0:W-:Y:S01]  /*6370*/  @P2 STG.E desc[UR14][R18.64], R17 ;  /* 0x0000001112002986 */ /* 0x0001e2000c10190e */
[----:B------:R-:W-:Y:S01]  /*6380*/  ISETP.GT.AND P2, PT, R12, 0x69, PT ;  /* 0x000000690c00780c */ /* 0x000fe20003f44270 */
[----:B--2---:R-:W-:Y:S01]  /*6390*/  IMAD R31, R76, R9, RZ ;  /* 0x000000094c1f7224 */ /* 0x004fe200078e02ff */
[----:B------:R-:W-:Y:S01]  /*63a0*/  ISETP.GT.AND P1, PT, R11, 0x8, P1 ;  /* 0x000000080b00780c */ /* 0x000fe20000f24270 */
[----:B------:R-:W-:Y:S01]  /*63b0*/  IMAD.X R21, R25, 0x1, R15, P5 ;  /* 0x0000000119157824 */ /* 0x000fe200028e060f */
[----:B------:R-:W-:Y:S01]  /*63c0*/  ISETP.GT.AND P5, PT, R11, RZ, P2 ;  /* 0x000000ff0b00720c */ /* 0x000fe200017a4270 */
[----:B------:R-:W-:Y:S01]  /*63d0*/  IMAD.X R23, R27, 0x1, R13, P6 ;  /* 0x000000011b177824 */ /* 0x000fe200030e060d */
[----:B------:R-:W-:-:S02]  /*63e0*/  ISETP.GT.AND P2, PT, R11, 0x8, P2 ;  /* 0x000000080b00780c */ /* 0x000fc40001744270 */
[----:B------:R1:W-:Y:S01]  /*63f0*/  @P0 STG.E desc[UR14][R20.64], R75 ;  /* 0x0000004b14000986 */ /* 0x0003e2000c10190e */
[----:B------:R-:W-:Y:S01]  /*6400*/  IADD3 R24, P0, R28, R14, RZ ;  /* 0x0000000e1c187210 */ /* 0x000fe20007f1e0ff */
[----:B0-----:R-:W-:Y:S02]  /*6410*/  IMAD R17, R78, R9, RZ ;  /* 0x000000094e117224 */ /* 0x001fe400078e02ff */
[----:B------:R0:W-:Y:S01]  /*6420*/  @P4 STG.E desc[UR14][R22.64], R31 ;  /* 0x0000001f16004986 */ /* 0x0001e2000c10190e */
[----:B------:R-:W-:Y:S01]  /*6430*/  IADD3 R18, P4, R26, R16, RZ ;  /* 0x000000101a127210 */ /* 0x000fe20007f9e0ff */
[----:B------:R-:W-:Y:S01]  /*6440*/  IMAD.X R25, R29, 0x1, R13, P0 ;  /* 0x000000011d197824 */ /* 0x000fe200000e060d */
[----:B------:R-:W-:Y:S02]  /*6450*/  ISETP.GT.AND P0, PT, R12, 0x70, PT ;  /* 0x000000700c00780c */ /* 0x000fe40003f04270 */
[----:B------:R-:W-:Y:S01]  /*6460*/  IADD3 R26, P6, R22, R14, RZ ;  /* 0x0000000e161a7210 */ /* 0x000fe20007fde0ff */
[----:B------:R-:W-:Y:S01]  /*6470*/  IMAD.X R19, R27, 0x1, R15, P4 ;  /* 0x000000011b137824 */ /* 0x000fe200020e060f */
[----:B------:R-:W-:Y:S01]  /*6480*/  @P5 STG.E desc[UR14][R24.64], R77 ;  /* 0x0000004d18005986 */ /* 0x000fe2000c10190e */
[----:B-1----:R-:W-:-:S02]  /*6490*/  IADD3 R20, P5, R28, R16, RZ ;  /* 0x000000101c147210 */ /* 0x002fc40007fbe0ff */
[----:B------:R-:W-:Y:S01]  /*64a0*/  ISETP.GT.AND P4, PT, R11, RZ, P0 ;  /* 0x000000ff0b00720c */ /* 0x000fe20000784270 */
[----:B------:R1:W-:Y:S01]  /*64b0*/  @P1 STG.E desc[UR14][R18.64], R17 ;  /* 0x0000001112001986 */ /* 0x0003e2000c10190e */
[----:B------:R-:W-:Y:S01]  /*64c0*/  ISETP.GT.AND P1, PT, R12, 0x71, PT ;  /* 0x000000710c00780c */ /* 0x000fe20003f24270 */
[----:B------:R-:W-:Y:S02]  /*64d0*/  IMAD.X R21, R29, 0x1, R15, P5 ;  /* 0x000000011d157824 */ /* 0x000fe400028e060f */
[----:B------:R-:W-:Y:S01]  /*64e0*/  IMAD.X R27, R23, 0x1, R13, P6 ;  /* 0x00000001171b7824 */ /* 0x000fe200030e060d */
[C---:B------:R-:W-:Y:S01]  /*64f0*/  ISETP.GT.AND P5, PT, R11.reuse, RZ, P1 ;  /* 0x000000ff0b00720c */ /* 0x040fe20000fa4270 */
[----:B0-----:R-:W-:Y:S01]  /*6500*/  IMAD R31, R80, R9, RZ ;  /* 0x00000009501f7224 */ /* 0x001fe200078e02ff */
[----:B------:R-:W-:Y:S01]  /*6510*/  ISETP.GT.AND P6, PT, R11, 0x8, P0 ;  /* 0x000000080b00780c */ /* 0x000fe200007c4270 */
[----:B------:R0:W-:Y:S01]  /*6520*/  @P2 STG.E desc[UR14][R20.64], R79 ;  /* 0x0000004f14002986 */ /* 0x0001e2000c10190e */
[----:B------:R-:W-:-:S02]  /*6530*/  IADD3 R28, P0, R24, R14, RZ ;  /* 0x0000000e181c7210 */ /* 0x000fc40007f1e0ff */
[----:B------:R-:W-:Y:S01]  /*6540*/  ISETP.GT.AND P1, PT, R11, 0x8, P1 ;  /* 0x000000080b00780c */ /* 0x000fe20000f24270 */
[----:B------:R-:W-:Y:S01]  /*6550*/  @P4 STG.E desc[UR14][R26.64], R31 ;  /* 0x0000001f1a004986 */ /* 0x000fe2000c10190e */
[-C--:B-1----:R-:W-:Y:S01]  /*6560*/  IADD3 R18, P2, R22, R16.reuse, RZ ;  /* 0x0000001016127210 */ /* 0x082fe20007f5e0ff */
[----:B------:R-:W-:Y:S01]  /*6570*/  IMAD.X R29, R25, 0x1, R13, P0 ;  /* 0x00000001191d7824 */ /* 0x000fe200000e060d */
[----:B------:R-:W-:Y:S01]  /*6580*/  ISETP.GT.AND P0, PT, R12, 0x78, PT ;  /* 0x000000780c00780c */ /* 0x000fe20003f04270 */
[----:B------:R-:W-:Y:S02]  /*6590*/  IMAD R17, R82, R9, RZ ;  /* 0x0000000952117224 */ /* 0x000fe400078e02ff */
[--C-:B------:R-:W-:Y:S01]  /*65a0*/  IMAD.X R19, R23, 0x1, R15.reuse, P2 ;  /* 0x0000000117137824 */ /* 0x100fe200010e060f */
[----:B------:R-:W-:Y:S01]  /*65b0*/  @P5 STG.E desc[UR14][R28.64], R81 ;  /* 0x000000511c005986 */ /* 0x000fe2000c10190e */
[----:B0-----:R-:W-:Y:S02]  /*65c0*/  IADD3 R20, P4, R24, R16, RZ ;  /* 0x0000001018147210 */ /* 0x001fe40007f9e0ff */
[----:B------:R-:W-:Y:S01]  /*65d0*/  IADD3 R22, P5, R26, R14, RZ ;  /* 0x0000000e1a167210 */ /* 0x000fe20007fbe0ff */
[----:B------:R0:W-:Y:S01]  /*65e0*/  @P6 STG.E desc[UR14][R18.64], R17 ;  /* 0x0000001112006986 */ /* 0x0001e2000c10190e */
[----:B------:R-:W-:Y:S01]  /*65f0*/  ISETP.GT.AND P2, PT, R12, 0x79, PT ;  /* 0x000000790c00780c */ /* 0x000fe20003f44270 */
[----:B------:R-:W-:Y:S01]  /*6600*/  IMAD.X R21, R25, 0x1, R15, P4 ;  /* 0x0000000119157824 */ /* 0x000fe200020e060f */
[----:B------:R-:W-:Y:S01]  /*6610*/  IADD3 R24, P4, R26, R16, RZ ;  /* 0x000000101a187210 */ /* 0x000fe20007f9e0ff */
[----:B------:R-:W-:Y:S01]  /*6620*/  IMAD.X R23, R27, 0x1, R13, P5 ;  /* 0x000000011b177824 */ /* 0x000fe200028e060d */
[----:B------:R-:W-:-:S02]  /*6630*/  ISETP.GT.AND P6, PT, R11, RZ, P0 ;  /* 0x000000ff0b00720c */ /* 0x000fc400007c4270 */
[----:B------:R-:W-:Y:S01]  /*6640*/  IADD3 R12, P5, R28, R14, RZ ;  /* 0x0000000e1c0c7210 */ /* 0x000fe20007fbe0ff */
[----:B------:R-:W-:Y:S01]  /*6650*/  IMAD.X R25, R27, 0x1, R15, P4 ;  /* 0x000000011b197824 */ /* 0x000fe200020e060f */
[C---:B------:R-:W-:Y:S01]  /*6660*/  ISETP.GT.AND P4, PT, R11.reuse, RZ, P2 ;  /* 0x000000ff0b00720c */ /* 0x040fe20001784270 */
[----:B------:R1:W-:Y:S01]  /*6670*/  @P1 STG.E desc[UR14][R20.64], R83 ;  /* 0x0000005314001986 */ /* 0x0003e2000c10190e */
[----:B------:R-:W-:Y:S01]  /*6680*/  ISETP.GT.AND P0, PT, R11, 0x8, P0 ;  /* 0x000000080b00780c */ /* 0x000fe20000704270 */
[----:B------:R-:W-:Y:S01]  /*6690*/  IMAD.X R13, R29, 0x1, R13, P5 ;  /* 0x000000011d0d7824 */ /* 0x000fe200028e060d */
[----:B------:R-:W-:Y:S01]  /*66a0*/  ISETP.GT.AND P2, PT, R11, 0x8, P2 ;  /* 0x000000080b00780c */ /* 0x000fe20001744270 */
[-C--:B------:R-:W-:Y:S01]  /*66b0*/  IMAD R11, R84, R9.reuse, RZ ;  /* 0x00000009540b7224 */ /* 0x080fe200078e02ff */
[----:B------:R-:W-:Y:S01]  /*66c0*/  IADD3 R16, P5, R28, R16, RZ ;  /* 0x000000101c107210 */ /* 0x000fe20007fbe0ff */
[----:B0-----:R-:W-:-:S03]  /*66d0*/  IMAD R19, R86, R9, RZ ;  /* 0x0000000956137224 */ /* 0x001fc600078e02ff */
[----:B------:R1:W-:Y:S01]  /*66e0*/  @P6 STG.E desc[UR14][R22.64], R11 ;  /* 0x0000000b16006986 */ /* 0x0003e2000c10190e */
[----:B------:R-:W-:-:S03]  /*66f0*/  IMAD.X R17, R29, 0x1, R15, P5 ;  /* 0x000000011d117824 */ /* 0x000fc600028e060f */
[----:B------:R1:W-:Y:S04]  /*6700*/  @P4 STG.E desc[UR14][R12.64], R85 ;  /* 0x000000550c004986 */ /* 0x0003e8000c10190e */
[----:B------:R1:W-:Y:S04]  /*6710*/  @P0 STG.E desc[UR14][R24.64], R19 ;  /* 0x0000001318000986 */ /* 0x0003e8000c10190e */
[----:B------:R1:W-:Y:S02]  /*6720*/  @P2 STG.E desc[UR14][R16.64], R87 ;  /* 0x0000005710002986 */ /* 0x0003e4000c10190e */
.L_x_150:
[----:B------:R-:W-:Y:S05]  /*6730*/  BSYNC B0 ;  /* 0x0000000000007941 */ /* 0x000fea0003800000 */
.L_x_26:
[----:B------:R-:W-:Y:S01]  /*6740*/  ULDC UR8, c[0x0][0xc] ;  /* 0x0000030000087ab9 */ /* 0x000fe20000000800 */
[----:B------:R-:W-:Y:S01]  /*6750*/  ULDC UR9, c[0x0][0x10] ;  /* 0x0000040000097ab9 */ /* 0x000fe20000000800 */
[----:B-1----:R-:W1:Y:S01]  /*6760*/  LDC R11, c[0x0][0x14] ;  /* 0x00000500ff0b7b82 */ /* 0x002e620000000800 */
[----:B------:R-:W-:Y:S01]  /*6770*/  UIMAD.WIDE.U32 UR8, UR8, UR9, URZ ;  /* 0x00000009080872a5 */ /* 0x000fe2000f8e003f */
[----:B0-----:R-:W-:Y:S02]  /*6780*/  IMAD.MOV.U32 R16, RZ, RZ, -0x1 ;  /* 0xffffffffff107424 */ /* 0x001fe400078e00ff */
[----:B---3--:R-:W-:Y:S02]  /*6790*/  IMAD.MOV.U32 R18, RZ, RZ, -0x1 ;  /* 0xffffffffff127424 */ /* 0x008fe400078e00ff */
[----:B------:R-:W-:Y:S02]  /*67a0*/  IMAD.MOV.U32 R13, RZ, RZ, -0x1 ;  /* 0xffffffffff0d7424 */ /* 0x000fe400078e00ff */
[----:B-1----:R-:W-:-:S04]  /*67b0*/  IMAD.WIDE.U32 R2, R11, UR8, R2 ;  /* 0x000000080b027c25 */ /* 0x002fc8000f8e0002 */
[----:B------:R-:W-:Y:S01]  /*67c0*/  IMAD R11, R11, UR9, RZ ;  /* 0x000000090b0b7c24 */ /* 0x000fe2000f8e02ff */
[----:B------:R-:W-:Y:S02]  /*67d0*/  ULDC.64 UR8, c[0x0][0x750] ;  /* 0x0001d40000087ab9 */ /* 0x000fe40000000a00 */
[----:B------:R-:W-:Y:S01]  /*67e0*/  ISETP.GE.U32.AND P0, PT, R2, UR8, PT ;  /* 0x0000000802007c0c */ /* 0x000fe2000bf06070 */
[--C-:B------:R-:W-:Y:S01]  /*67f0*/  IMAD.IADD R3, R3, 0x1, R11.reuse ;  /* 0x0000000103037824 */ /* 0x100fe200078e020b */
[----:B------:R-:W-:-:S04]  /*6800*/  PRMT R11, RZ, 0x7610, R11 ;  /* 0x00007610ff0b7816 */ /* 0x000fc8000000000b */
[----:B------:R-:W-:-:S13]  /*6810*/  ISETP.GE.U32.AND.EX P0, PT, R3, UR9, PT, P0 ;  /* 0x0000000903007c0c */ /* 0x000fda000bf06100 */
[----:B------:R-:W-:Y:S05]  /*6820*/  @P0 BRA `(.L_x_151) ;  /* 0x0000000400640947 */ /* 0x000fea0003800000 */
[----:B------:R-:W0:Y:S01]  /*6830*/  S2R R24, SR_CTAID.X ;  /* 0x0000000000187919 */ /* 0x000e220000002500 */
[----:B------:R-:W1:Y:S01]  /*6840*/  LDC.64 R18, c[0x0][0x728] ;  /* 0x0001ca00ff127b82 */ /* 0x000e620000000a00 */
[----:B------:R-:W-:Y:S01]  /*6850*/  ULDC UR7, c[0x0][0x150] ;  /* 0x0000540000077ab9 */ /* 0x000fe20000000800 */
[----:B------:R-:W-:Y:S01]  /*6860*/  IMAD.MOV.U32 R16, RZ, RZ, R2 ;  /* 0x000000ffff107224 */ /* 0x000fe200078e0002 */
[----:B------:R-:W3:Y:S01]  /*6870*/  S2R R26, SR_CTAID.Y ;  /* 0x00000000001a7919 */ /* 0x000ee20000002600 */
[----:B------:R-:W-:-:S04]  /*6880*/  IMAD.MOV.U32 R17, RZ, RZ, R3 ;  /* 0x000000ffff117224 */ /* 0x000fc800078e0003 */
[----:B------:R-:W2:Y:S08]  /*6890*/  LDC R27, c[0x0][0x144] ;  /* 0x00005100ff1b7b82 */ /* 0x000eb00000000800 */
[----:B------:R-:W2:Y:S08]  /*68a0*/  LDC R20, c[0x0][0x730] ;  /* 0x0001cc00ff147b82 */ /* 0x000eb00000000800 */
[----:B------:R-:W2:Y:S01]  /*68b0*/  LDC.64 R22, c[0x0][0x720] ;  /* 0x0001c800ff167b82 */ /* 0x000ea20000000a00 */
[----:B-1----:R-:W-:-:S04]  /*68c0*/  ISETP.NE.U32.AND P0, PT, R18, RZ, PT ;  /* 0x000000ff1200720c */ /* 0x002fc80003f05070 */
[----:B------:R-:W-:Y:S02]  /*68d0*/  ISETP.NE.AND.EX P0, PT, R19, RZ, PT, P0 ;  /* 0x000000ff1300720c */ /* 0x000fe40003f05300 */
[----:B0-----:R-:W-:-:S05]  /*68e0*/  I2FP.F32.U32 R11, R24 ;  /* 0x00000018000b7245 */ /* 0x001fca0000201000 */
[----:B------:R-:W-:-:S04]  /*68f0*/  FMUL R11, R11, UR7 ;  /* 0x000000070b0b7c20 */ /* 0x000fc80008400000 */
[----:B------:R0:W1:Y:S02]  /*6900*/  F2I.U32.TRUNC.NTZ R25, R11 ;  /* 0x0000000b00197305 */ /* 0x000064000020f000 */
[----:B---3--:R-:W-:Y:S05]  /*6910*/  @!P0 BRA `(.L_x_152) ;  /* 0x0000000000288947 */ /* 0x008fea0003800000 */
[----:B0-----:R-:W0:Y:S02]  /*6920*/  LDC R11, c[0x0][0x734] ;  /* 0x0001cd00ff0b7b82 */ /* 0x001e240000000800 */
        /* <DEDUP_REMOVED lines=9> */
.L_x_152:
[-CC-:B--2---:R-:W-:Y:S01]  /*69c0*/  SHF.R.U64 R21, R16, R20.reuse, R17.reuse ;  /* 0x0000001410157219 */ /* 0x184fe20000001211 */
[----:B----4-:R-:W2:Y:S01]  /*69d0*/  LDC.64 R32, c[0x0][0x740] ;  /* 0x0001d000ff207b82 */ /* 0x010ea20000000a00 */
[----:B0-----:R-:W-:Y:S01]  /*69e0*/  SHF.R.U32.HI R11, RZ, R20, R17 ;  /* 0x00000014ff0b7219 */ /* 0x001fe20000011611 */
[----:B-1----:R-:W-:Y:S01]  /*69f0*/  IMAD.MOV R25, RZ, RZ, -R25 ;  /* 0x000000ffff197224 */ /* 0x002fe200078e0a19 */
[----:B------:R-:W-:Y:S01]  /*6a00*/  IADD3 R15, P0, RZ, -R21, RZ ;  /* 0x80000015ff0f7210 */ /* 0x000fe20007f1e0ff */
[----:B------:R-:W-:Y:S02]  /*6a10*/  ULDC UR7, c[0x0][0x154] ;  /* 0x0000550000077ab9 */ /* 0x000fe40000000800 */
[----:B------:R-:W-:Y:S02]  /*6a20*/  IMAD R27, R27, R25, R24 ;  /* 0x000000191b1b7224 */ /* 0x000fe400078e0218 */
[----:B------:R-:W0:Y:S01]  /*6a30*/  LDC R16, c[0x0][0x718] ;  /* 0x0001c600ff107b82 */ /* 0x000e220000000800 */
[----:B------:R-:W-:-:S02]  /*6a40*/  IMAD.X R11, RZ, RZ, ~R11, P0 ;  /* 0x000000ffff0b7224 */ /* 0x000fc400000e0e0b */
[----:B------:R-:W-:-:S04]  /*6a50*/  IMAD.WIDE.U32 R12, R15, R22, R2 ;  /* 0x000000160f0c7225 */ /* 0x000fc800078e0002 */
[----:B------:R-:W-:Y:S01]  /*6a60*/  IMAD R14, R11, R22, RZ ;  /* 0x000000160b0e7224 */ /* 0x000fe200078e02ff */
[----:B------:R-:W1:Y:S03]  /*6a70*/  LDC R28, c[0x0][0x708] ;  /* 0x0001c200ff1c7b82 */ /* 0x000e660000000800 */
[----:B------:R-:W-:Y:S02]  /*6a80*/  IMAD R11, R15, R23, R14 ;  /* 0x000000170f0b7224 */ /* 0x000fe400078e020e */
[----:B------:R-:W-:Y:S02]  /*6a90*/  IMAD.MOV.U32 R15, RZ, RZ, 0x1 ;  /* 0x00000001ff0f7424 */ /* 0x000fe400078e00ff */
[----:B------:R-:W-:Y:S01]  /*6aa0*/  IMAD.IADD R11, R13, 0x1, R11 ;  /* 0x000000010d0b7824 */ /* 0x000fe200078e020b */
[----:B------:R-:W3:Y:S01]  /*6ab0*/  LDC R30, c[0x0][0x758] ;  /* 0x0001d600ff1e7b82 */ /* 0x000ee20000000800 */
[----:B------:R-:W-:-:S02]  /*6ac0*/  I2FP.F32.U32 R13, R26 ;  /* 0x0000001a000d7245 */ /* 0x000fc40000201000 */
[----:B--2---:R-:W-:-:S03]  /*6ad0*/  ISETP.NE.U32.AND P0, PT, R32, RZ, PT ;  /* 0x000000ff2000720c */ /* 0x004fc60003f05070 */
[----:B------:R-:W-:Y:S01]  /*6ae0*/  FMUL R14, R13, UR7 ;  /* 0x000000070d0e7c20 */ /* 0x000fe20008400000 */
[----:B------:R-:W-:Y:S01]  /*6af0*/  ISETP.NE.AND.EX P0, PT, R33, RZ, PT, P0 ;  /* 0x000000ff2100720c */ /* 0x000fe20003f05300 */
[----:B------:R-:W2:Y:S01]  /*6b00*/  LDC R25, c[0x0][0x148] ;  /* 0x00005200ff197b82 */ /* 0x000ea20000000800 */
[-CC-:B0-----:R-:W-:Y:S01]  /*6b10*/  SHF.R.U64 R20, R12, R16.reuse, R11.reuse ;  /* 0x000000100c147219 */ /* 0x181fe2000000120b */
[----:B------:R0:W4:Y:S01]  /*6b20*/  F2I.U32.TRUNC.NTZ R22, R14 ;  /* 0x0000000e00167305 */ /* 0x000122000020f000 */
[----:B------:R-:W-:Y:S01]  /*6b30*/  SHF.R.U32.HI R11, RZ, R16, R11 ;  /* 0x00000010ff0b7219 */ /* 0x000fe2000001160b */
[----:B------:R-:W-:-:S04]  /*6b40*/  IMAD.MOV.U32 R13, RZ, RZ, -0x1 ;  /* 0xffffffffff0d7424 */ /* 0x000fc800078e00ff */
[----:B------:R-:W0:Y:S01]  /*6b50*/  LDC R24, c[0x0][0x700] ;  /* 0x0001c000ff187b82 */ /* 0x000e220000000800 */
[-CC-:B-1----:R-:W-:Y:S02]  /*6b60*/  SHF.R.U64 R18, R20, R28.reuse, R11.reuse ;  /* 0x0000001c14127219 */ /* 0x182fe4000000120b */
[----:B------:R-:W-:-:S05]  /*6b70*/  SHF.R.U32.HI R11, RZ, R28, R11 ;  /* 0x0000001cff0b7219 */ /* 0x000fca000001160b */
[----:B------:R-:W1:Y:S01]  /*6b80*/  LDC R31, c[0x0][0x748] ;  /* 0x0001d200ff1f7b82 */ /* 0x000e620000000800 */
[-C--:B---3--:R-:W-:Y:S02]  /*6b90*/  SHF.L.U32 R12, R13, R30.reuse, RZ ;  /* 0x0000001e0d0c7219 */ /* 0x088fe400000006ff */
[-CC-:B------:R-:W-:Y:S02]  /*6ba0*/  SHF.R.U64 R23, R18, R30.reuse, R11.reuse ;  /* 0x0000001e12177219 */ /* 0x180fe4000000120b */
[----:B------:R-:W-:Y:S02]  /*6bb0*/  SHF.R.U32.HI R13, RZ, R30, R11 ;  /* 0x0000001eff0d7219 */ /* 0x000fe4000001160b */
[----:B------:R-:W-:Y:S01]  /*6bc0*/  LOP3.LUT R29, RZ, R12, RZ, 0x33, !PT ;  /* 0x0000000cff1d7212 */ /* 0x000fe200078e33ff */
[----:B------:R-:W3:Y:S01]  /*6bd0*/  LDC R34, c[0x0][0x738] ;  /* 0x0001ce00ff227b82 */ /* 0x000ee20000000800 */
[----:B------:R-:W-:Y:S01]  /*6be0*/  SHF.L.U32 R30, R15, R30, RZ ;  /* 0x0000001e0f1e7219 */ /* 0x000fe200000006ff */
[----:B------:R-:W-:-:S06]  /*6bf0*/  IMAD.MOV.U32 R12, RZ, RZ, R23 ;  /* 0x000000ffff0c7224 */ /* 0x000fcc00078e0017 */
[----:B------:R-:W0:Y:S01]  /*6c00*/  LDC R35, c[0x0][0x710] ;  /* 0x0001c400ff237b82 */ /* 0x000e220000000800 */
[----:B----4-:R-:W-:Y:S05]  /*6c10*/  @!P0 BRA `(.L_x_153) ;  /* 0x0000000000288947 */ /* 0x010fea0003800000 */
[----:B------:R-:W4:Y:S02]  /*6c20*/  LDC R12, c[0x0][0x74c] ;  /* 0x0001d300ff0c7b82 */ /* 0x000f240000000800 */
[----:B----4-:R-:W-:-:S05]  /*6c30*/  IADD3 R11, P0, R23, R12, RZ ;  /* 0x0000000c170b7210 */ /* 0x010fca0007f1e0ff */
[----:B------:R-:W-:-:S04]  /*6c40*/  IMAD.X R19, RZ, RZ, R13, P0 ;  /* 0x000000ffff137224 */ /* 0x000fc800000e060d */
[----:B------:R-:W-:-:S04]  /*6c50*/  IMAD.WIDE.U32 R12, R19, R32, RZ ;  /* 0x00000020130c7225 */ /* 0x000fc800078e00ff */
[----:B0-----:R-:W-:-:S04]  /*6c60*/  IMAD.WIDE.U32 R14, P0, R11, R33, R12 ;  /* 0x000000210b0e7225 */ /* 0x001fc8000780000c */
[----:B------:R-:W-:-:S04]  /*6c70*/  IMAD.WIDE.U32 R12, R11, R32, RZ ;  /* 0x000000200b0c7225 */ /* 0x000fc800078e00ff */
[----:B------:R-:W-:Y:S01]  /*6c80*/  IMAD.X R17, RZ, RZ, RZ, P0 ;  /* 0x000000ffff117224 */ /* 0x000fe200000e06ff */
[----:B------:R-:W-:Y:S01]  /*6c90*/  IADD3 RZ, P0, R13, R14, RZ ;  /* 0x0000000e0dff7210 */ /* 0x000fe20007f1e0ff */
[----:B------:R-:W-:-:S04]  /*6ca0*/  IMAD.MOV.U32 R16, RZ, RZ, R15 ;  /* 0x000000ffff107224 */ /* 0x000fc800078e000f */
[----:B------:R-:W-:-:S08]  /*6cb0*/  IMAD.WIDE.U32.X R12, R19, R33, R16, P0 ;  /* 0x00000021130c7225 */ /* 0x000fd000000e0410 */
.L_x_153:
[----:B-1----:R-:W-:Y:S01]  /*6cc0*/  SHF.R.U64 R11, R12, R31, R13 ;  /* 0x0000001f0c0b7219 */ /* 0x002fe2000000120d */
[----:B0-----:R-:W-:Y:S01]  /*6cd0*/  VIADD R13, R24, 0xffffffff ;  /* 0xffffffff180d7836 */ /* 0x001fe20000000000 */
[----:B------:R-:W-:Y:S01]  /*6ce0*/  LOP3.LUT R16, R18, R29, RZ, 0xc0, !PT ;  /* 0x0000001d12107212 */ /* 0x000fe200078ec0ff */
[----:B------:R-:W-:Y:S02]  /*6cf0*/  IMAD.MOV R22, RZ, RZ, -R22 ;  /* 0x000000ffff167224 */ /* 0x000fe400078e0a16 */
[----:B------:R-:W-:Y:S01]  /*6d00*/  IMAD.MOV R12, RZ, RZ, -R11 ;  /* 0x000000ffff0c7224 */ /* 0x000fe200078e0a0b */
[----:B------:R-:W-:Y:S01]  /*6d10*/  LOP3.LUT R20, R20, R13, RZ, 0xc0, !PT ;  /* 0x0000000d14147212 */ /* 0x000fe200078ec0ff */
[----:B------:R-:W-:Y:S02]  /*6d20*/  IMAD R16, R30, R11, R16 ;  /* 0x0000000b1e107224 */ /* 0x000fe400078e0210 */
[----:B--2---:R-:W-:Y:S02]  /*6d30*/  @P3 IMAD R27, R25, R22, R26 ;  /* 0x00000016191b3224 */ /* 0x004fe400078e021a */
[----:B---3--:R-:W-:-:S02]  /*6d40*/  IMAD R11, R12, R34, R23 ;  /* 0x000000220c0b7224 */ /* 0x008fc400078e0217 */
[----:B------:R-:W-:Y:S02]  /*6d50*/  IMAD R16, R16, R35, R27 ;  /* 0x0000002310107224 */ /* 0x000fe400078e021b */
[----:B------:R-:W-:Y:S02]  /*6d60*/  IMAD R13, R11, R24, R20 ;  /* 0x000000180b0d7224 */ /* 0x000fe400078e0214 */
[----:B------:R-:W-:-:S03]  /*6d70*/  IMAD.MOV.U32 R12, RZ, RZ, 0x1 ;  /* 0x00000001ff0c7424 */ /* 0x000fc600078e00ff */
[----:B------:R-:W-:Y:S02]  /*6d80*/  SEL R18, R13, R16, !P3 ;  /* 0x000000100d127207 */ /* 0x000fe40005800000 */
[----:B------:R-:W-:Y:S01]  /*6d90*/  SEL R16, R16, R13, !P3 ;  /* 0x0000000d10107207 */ /* 0x000fe20005800000 */
[----:B------:R-:W-:Y:S01]  /*6da0*/  IMAD.MOV.U32 R13, RZ, RZ, R21 ;  /* 0x000000ffff0d7224 */ /* 0x000fe200078e0015 */
[----:B------:R-:W-:-:S07]  /*6db0*/  PRMT R11, R12, 0x7610, R11 ;  /* 0x000076100c0b7816 */ /* 0x000fce000000000b */
.L_x_151:
[----:B------:R-:W-:-:S13]  /*6dc0*/  LOP3.LUT P0, RZ, R11, 0xff, RZ, 0xc0, !PT ;  /* 0x000000ff0bff7812 */ /* 0x000fda000780c0ff */
[----:B------:R-:W-:Y:S05]  /*6dd0*/  @P0 BRA `(.L_x_154) ;  /* 0xffffffa400300947 */ /* 0x000fea000383ffff */
[----:B------:R-:W-:Y:S05]  /*6de0*/  EXIT ;  /* 0x000000000000794d */ /* 0x000fea0003800000 */
.L_x_8:
[----:B0-----:R-:W-:Y:S01]  /*6df0*/  ULDC.64 UR4, c[0x0][0x750] ;  /* 0x0001d40000047ab9 */ /* 0x001fe20000000a00 */
        /* <DEDUP_REMOVED lines=25> */
.L_x_156:
[----:B------:R-:W0:Y:S01]  /*6f90*/  LDC.64 R28, c[0x0][0x740] ;  /* 0x0001d000ff1c7b82 */ /* 0x000e220000000a00 */
[-CC-:B------:R-:W-:Y:S01]  /*6fa0*/  SHF.R.U64 R14, R18, R8.reuse, R19.reuse ;  /* 0x00000008120e7219 */ /* 0x180fe20000001213 */
[----:B------:R-:W-:Y:S01]  /*6fb0*/  IMAD.MOV.U32 R27, RZ, RZ, 0x1 ;  /* 0x00000001ff1b7424 */ /* 0x000fe200078e00ff */
[----:B------:R-:W-:Y:S02]  /*6fc0*/  SHF.R.U32.HI R5, RZ, R8, R19 ;  /* 0x00000008ff057219 */ /* 0x000fe40000011613 */
[----:B------:R-:W-:-:S03]  /*6fd0*/  IADD3 R13, P0, RZ, -R14, RZ ;  /* 0x8000000eff0d7210 */ /* 0x000fc60007f1e0ff */
[----:B------:R-:W1:Y:S02]  /*6fe0*/  LDC R16, c[0x0][0x718] ;  /* 0x0001c600ff107b82 */ /* 0x000e640000000800 */
[----:B------:R-:W-:Y:S02]  /*6ff0*/  IMAD.X R5, RZ, RZ, ~R5, P0 ;  /* 0x000000ffff057224 */ /* 0x000fe400000e0e05 */
[----:B------:R-:W-:-:S04]  /*7000*/  IMAD.WIDE.U32 R6, R13, R24, R2 ;  /* 0x000000180d067225 */ /* 0x000fc800078e0002 */
[----:B------:R-:W2:Y:S01]  /*7010*/  LDC R18, c[0x0][0x708] ;  /* 0x0001c200ff127b82 */ /* 0x000ea20000000800 */
[----:B------:R-:W-:-:S04]  /*7020*/  IMAD R8, R5, R24, RZ ;  /* 0x0000001805087224 */ /* 0x000fc800078e02ff */
[----:B------:R-:W-:-:S03]  /*7030*/  IMAD R5, R13, R25, R8 ;  /* 0x000000190d057224 */ /* 0x000fc600078e0208 */
[----:B------:R-:W3:Y:S01]  /*7040*/  LDC R26, c[0x0][0x758] ;  /* 0x0001d600ff1a7b82 */ /* 0x000ee20000000800 */
[----:B------:R-:W-:Y:S01]  /*7050*/  IMAD.IADD R5, R7, 0x1, R5 ;  /* 0x0000000107057824 */ /* 0x000fe200078e0205 */
[----:B0-----:R-:W-:Y:S01]  /*7060*/  ISETP.NE.U32.AND P0, PT, R28, RZ, PT ;  /* 0x000000ff1c00720c */ /* 0x001fe20003f05070 */
[----:B------:R-:W-:-:S03]  /*7070*/  IMAD.MOV.U32 R7, RZ, RZ, -0x1 ;  /* 0xffffffffff077424 */ /* 0x000fc600078e00ff */
        /* <DEDUP_REMOVED lines=8> */
[-C--:B---3--:R-:W-:Y:S02]  /*7100*/  SHF.L.U32 R6, R7, R26.reuse, RZ ;  /* 0x0000001a07067219 */ /* 0x088fe400000006ff */
[--C-:B------:R-:W-:Y:S02]  /*7110*/  SHF.R.U64 R24, R20, R26, R5.reuse ;  /* 0x0000001a14187219 */ /* 0x100fe40000001205 */
[----:B------:R-:W-:Y:S02]  /*7120*/  LOP3.LUT R31, RZ, R6, RZ, 0x33, !PT ;  /* 0x00000006ff1f7212 */ /* 0x000fe400078e33ff */
[----:B------:R-:W-:Y:S01]  /*7130*/  SHF.R.U32.HI R7, RZ, R26, R5 ;  /* 0x0000001aff077219 */ /* 0x000fe20000011605 */
[----:B------:R-:W3:Y:S01]  /*7140*/  LDC R30, c[0x0][0x710] ;  /* 0x0001c400ff1e7b82 */ /* 0x000ee20000000800 */
[----:B------:R-:W-:Y:S01]  /*7150*/  IMAD.MOV.U32 R6, RZ, RZ, R24 ;  /* 0x000000ffff067224 */ /* 0x000fe200078e0018 */
[----:B------:R-:W-:Y:S06]  /*7160*/  @!P0 BRA `(.L_x_157) ;  /* 0x0000000000288947 */ /* 0x000fec0003800000 */
        /* <DEDUP_REMOVED lines=10> */
.L_x_157:
[----:B-1----:R-:W-:Y:S01]  /*7210*/  SHF.R.U64 R6, R6, R23, R7 ;  /* 0x0000001706067219 */ /* 0x002fe20000001207 */
[----:B0-----:R-:W-:Y:S01]  /*7220*/  VIADD R13, R21, 0xffffffff ;  /* 0xffffffff150d7836 */ /* 0x001fe20000000000 */
[----:B------:R-:W-:Y:S01]  /*7230*/  SHF.L.U32 R7, R27, R26, RZ ;  /* 0x0000001a1b077219 */ /* 0x000fe200000006ff */
[----:B------:R-:W-:Y:S01]  /*7240*/  @P3 IMAD R12, R15, R22, R10 ;  /* 0x000000160f0c3224 */ /* 0x000fe200078e020a */
[----:B------:R-:W-:Y:S01]  /*7250*/  LOP3.LUT R5, R20, R31, RZ, 0xc0, !PT ;  /* 0x0000001f14057212 */ /* 0x000fe200078ec0ff */
[----:B------:R-:W-:Y:S01]  /*7260*/  IMAD.MOV R11, RZ, RZ, -R6 ;  /* 0x000000ffff0b7224 */ /* 0x000fe200078e0a06 */
[----:B------:R-:W-:Y:S01]  /*7270*/  LOP3.LUT R8, R8, R13, RZ, 0xc0, !PT ;  /* 0x0000000d08087212 */ /* 0x000fe200078ec0ff */
[----:B------:R-:W-:Y:S02]  /*7280*/  IMAD.MOV.U32 R16, RZ, RZ, R14 ;  /* 0x000000ffff107224 */ /* 0x000fe400078e000e */
[----:B------:R-:W-:Y:S02]  /*7290*/  IMAD R7, R7, R6, R5 ;  /* 0x0000000607077224 */ /* 0x000fe400078e0205 */
[----:B--2---:R-:W-:-:S02]  /*72a0*/  IMAD R5, R11, R25, R24 ;  /* 0x000000190b057224 */ /* 0x004fc400078e0218 */
[----:B------:R-:W-:Y:S02]  /*72b0*/  IMAD.MOV.U32 R6, RZ, RZ, 0x1 ;  /* 0x00000001ff067424 */ /* 0x000fe400078e00ff */
[----:B---3--:R-:W-:Y:S02]  /*72c0*/  IMAD R7, R7, R30, R12 ;  /* 0x0000001e07077224 */ /* 0x008fe400078e020c */
[----:B------:R-:W-:Y:S01]  /*72d0*/  IMAD R8, R5, R21, R8 ;  /* 0x0000001505087224 */ /* 0x000fe200078e0208 */
[----:B------:R-:W-:-:S04]  /*72e0*/  PRMT R5, R6, 0x7610, R5 ;  /* 0x0000761006057816 */ /* 0x000fc80000000005 */
[----:B------:R-:W-:Y:S02]  /*72f0*/  SEL R6, R8, R7, !P3 ;  /* 0x0000000708067207 */ /* 0x000fe40005800000 */
[----:B------:R-:W-:-:S07]  /*7300*/  SEL R7, R7, R8, !P3 ;  /* 0x0000000807077207 */ /* 0x000fce0005800000 */
.L_x_155:
[----:B------:R-:W-:-:S08]  /*7310*/  NOP ;  /* 0x0000000000007918 */ /* 0x000fd00000000000 */
[----:B------:R-:W0:-:S00]  /*7320*/  USETMAXREG.DEALLOC.CTAPOOL 0x28 ;  /* 0x00000028000079c8 */ /* 0x000e0000080e0500 */
[----:B0-----:R-:W-:-:S13]  /*7330*/  ISETP.NE.AND P0, PT, R9, RZ, PT ;  /* 0x000000ff0900720c */ /* 0x001fda0003f05270 */
[----:B------:R-:W-:Y:S05]  /*7340*/  @P0 EXIT ;  /* 0x000000000000094d */ /* 0x000fea0003800000 */
[----:B------:R-:W-:Y:S01]  /*7350*/  LOP3.LUT P0, RZ, R5, 0xff, RZ, 0xc0, !PT ;  /* 0x000000ff05ff7812 */ /* 0x000fe2000780c0ff */
[----:B------:R-:W-:Y:S02]  /*7360*/  IMAD.MOV.U32 R15, RZ, RZ, 0x1 ;  /* 0x00000001ff0f7424 */ /* 0x000fe400078e00ff */
[----:B------:R-:W-:-:S10]  /*7370*/  IMAD.MOV.U32 R14, RZ, RZ, RZ ;  /* 0x000000ffff0e7224 */ /* 0x000fd400078e00ff */
[----:B------:R-:W-:Y:S05]  /*7380*/  @!P0 BRA `(.L_x_158) ;  /* 0x0000000c007c8947 */ /* 0x000fea0003800000 */
[----:B------:R-:W0:Y:S01]  /*7390*/  LDC R5, c[0x0][0x28c] ;  /* 0x0000a300ff057b82 */ /* 0x000e220000000800 */
[----:B------:R-:W1:Y:S01]  /*73a0*/  S2R R11, SR_CgaCtaId ;  /* 0x00000000000b7919 */ /* 0x000e620000008800 */
[----:B------:R-:W-:Y:S01]  /*73b0*/  ULDC UR5, c[0x0][0x758] ;  /* 0x0001d60000057ab9 */ /* 0x000fe20000000800 */
[----:B------:R-:W-:Y:S01]  /*73c0*/  UMOV UR7, 0xffffffff ;  /* 0xffffffff00077882 */ /* 0x000fe20000000000 */
[----:B------:R-:W-:Y:S01]  /*73d0*/  ULDC UR6, c[0x0][0xc] ;  /* 0x0000030000067ab9 */ /* 0x000fe20000000800 */
[----:B------:R-:W-:Y:S01]  /*73e0*/  USHF.L.U32 UR9, UR7, UR5, URZ ;  /* 0x0000000507097299 */ /* 0x000fe2000800063f */
[----:B------:R-:W-:Y:S01]  /*73f0*/  BSSY B0, `(.L_x_158) ;  /* 0x00000d8000007945 */ /* 0x000fe20003800000 */
[----:B------:R-:W-:Y:S01]  /*7400*/  UMOV UR8, 0x1 ;  /* 0x0000000100087882 */ /* 0x000fe20000000000 */
[----:B------:R-:W-:Y:S01]  /*7410*/  ULDC UR7, c[0x0][0x10] ;  /* 0x0000040000077ab9 */ /* 0x000fe20000000800 */
[----:B------:R-:W-:Y:S01]  /*7420*/  USHF.L.U32 UR5, UR8, UR5, URZ ;  /* 0x0000000508057299 */ /* 0x000fe2000800063f */
[----:B------:R-:W-:Y:S01]  /*7430*/  IMAD.MOV.U32 R12, RZ, RZ, 0x1 ;  /* 0x00000001ff0c7424 */ /* 0x000fe200078e00ff */
[----:B------:R-:W-:Y:S01]  /*7440*/  UIMAD.WIDE.U32 UR6, UR6, UR7, URZ ;  /* 0x00000007060672a5 */ /* 0x000fe2000f8e003f */
[----:B------:R-:W-:Y:S01]  /*7450*/  LOP3.LUT R17, R4, 0x2, RZ, 0xfc, !PT ;  /* 0x0000000204117812 */ /* 0x000fe200078efcff */
[----:B------:R-:W-:Y:S01]  /*7460*/  ULDC UR8, c[0x0][0x14] ;  /* 0x0000050000087ab9 */ /* 0x000fe20000000800 */
[----:B------:R-:W-:Y:S01]  /*7470*/  IMAD.MOV.U32 R15, RZ, RZ, 0x1 ;  /* 0x00000001ff0f7424 */ /* 0x000fe200078e00ff */
[----:B------:R-:W-:Y:S01]  /*7480*/  UIMAD.WIDE.U32 UR32, UR6, UR8, URZ ;  /* 0x00000008062072a5 */ /* 0x000fe2000f8e003f */
[----:B------:R-:W-:Y:S01]  /*7490*/  IMAD.MOV.U32 R14, RZ, RZ, RZ ;  /* 0x000000ffff0e7224 */ /* 0x000fe200078e00ff */
[----:B------:R-:W-:Y:S01]  /*74a0*/  UIMAD UR7, UR7, UR8, URZ ;  /* 0x00000008070772a4 */ /* 0x000fe2000f8e023f */
[----:B------:R-:W-:Y:S01]  /*74b0*/  ULDC UR4, c[0x0][0x700] ;  /* 0x0001c00000047ab9 */ /* 0x000fe20000000800 */
[----:B------:R-:W-:-:S02]  /*74c0*/  ULOP3.LUT UR6, URZ, UR9, URZ, 0x33, !UPT ;  /* 0x000000093f067292 */ /* 0x000fc4000f8e333f */
[----:B------:R-:W-:Y:S01]  /*74d0*/  UIADD3 UR4, UR4, -0x1, URZ ;  /* 0xffffffff04047890 */ /* 0x000fe2000fffe03f */
[----:B0-----:R-:W-:Y:S01]  /*74e0*/  VIADD R5, R5, 0x7f ;  /* 0x0000007f05057836 */ /* 0x001fe20000000000 */
[----:B------:R-:W-:Y:S01]  /*74f0*/  UIADD3 UR7, UR33, UR7, URZ ;  /* 0x0000000721077290 */ /* 0x000fe2000fffe03f */
[----:B------:R-:W-:-:S03]  /*7500*/  ULDC.64 UR34, c[0x0][0x198] ;  /* 0x0000660000227ab9 */ /* 0x000fc60000000a00 */
[----:B------:R-:W-:-:S04]  /*7510*/  SHF.R.S32.HI R8, RZ, 0x1f, R5 ;  /* 0x0000001fff087819 */ /* 0x000fc80000011405 */
[----:B------:R-:W-:Y:S01]  /*7520*/  LEA.HI R8, R8, R5, RZ, 0x7 ;  /* 0x0000000508087211 */ /* 0x000fe200078f38ff */
[C---:B-1----:R-:W-:Y:S02]  /*7530*/  IMAD.SHL.U32 R5, R11.reuse, 0x2000, RZ ;  /* 0x000020000b057824 */ /* 0x042fe400078e00ff */
[----:B------:R-:W-:Y:S01]  /*7540*/  IMAD.SHL.U32 R11, R11, 0x40, RZ ;  /* 0x000000400b0b7824 */ /* 0x000fe200078e00ff */
[----:B------:R-:W-:Y:S02]  /*7550*/  SHF.R.S32.HI R13, RZ, 0x7, R8 ;  /* 0x00000007ff0d7819 */ /* 0x000fe40000011408 */
[----:B------:R-:W-:Y:S02]  /*7560*/  LOP3.LUT R5, R5, 0x2000, RZ, 0xc0, !PT ;  /* 0x0000200005057812 */ /* 0x000fe400078ec0ff */
[----:B------:R-:W-:Y:S02]  /*7570*/  LOP3.LUT R11, R11, 0x40, RZ, 0xc0, !PT ;  /* 0x000000400b0b7812 */ /* 0x000fe400078ec0ff */
[----:B------:R-:W-:Y:S01]  /*7580*/  LOP3.LUT R10, R5, 0x10180, RZ, 0xfc, !PT ;  /* 0x00010180050a7812 */ /* 0x000fe200078efcff */
[----:B------:R-:W-:-:S07]  /*7590*/  VIADD R5, R13, 0x1 ;  /* 0x000000010d057836 */ /* 0x000fce0000000000 */
.L_x_169:
[----:B------:R-:W-:-:S03]  /*75a0*/  UMOV UR8, 0xffffffff ;  /* 0xffffffff00087882 */ /* 0x000fc60000000000 */
[----:B------:R-:W-:Y:S05]  /*75b0*/  BRA.DIV UR8, `(.L_x_159) ;  /* 0x0000001208587947 */ /* 0x000fea000b800000 */
[----:B------:R-:W-:-:S13]  /*75c0*/  ELECT P0, URZ, PT ;  /* 0x00000000003f782f */ /* 0x000fda0003800000 */
.L_x_184:
[----:B------:R-:W0:Y:S01]  /*75d0*/  LDC R8, c[0x0][0x28c] ;  /* 0x0000a300ff087b82 */ /* 0x000e220000000800 */
[----:B------:R-:W-:Y:S01]  /*75e0*/  BSSY B1, `(.L_x_160) ;  /* 0x0000046000017945 */ /* 0x000fe20003800000 */
[----:B0-----:R-:W-:-:S13]  /*75f0*/  ISETP.LT.OR P0, PT, R8, 0x1, !P0 ;  /* 0x000000010800780c */ /* 0x001fda0004701670 */
[----:B------:R-:W-:Y:S05]  /*7600*/  @P0 BRA `(.L_x_161) ;  /* 0x00000004000c0947 */ /* 0x000fea0003800000 */
[----:B------:R-:W-:Y:S01]  /*7610*/  IMAD R19, R6, 0x80, R11 ;  /* 0x0000008006137824 */ /* 0x000fe200078e020b */
[----:B------:R-:W-:Y:S01]  /*7620*/  CS2R R24, SRZ ;  /* 0x0000000000187805 */ /* 0x000fe2000001ff00 */
[C---:B------:R-:W-:Y:S02]  /*7630*/  IMAD.SHL.U32 R26, R7.reuse, 0x100, RZ ;  /* 0x00000100071a7824 */ /* 0x040fe400078e00ff */
[----:B------:R-:W-:Y:S02]  /*7640*/  IMAD.SHL.U32 R20, R7, 0x80, RZ ;  /* 0x0000008007147824 */ /* 0x000fe400078e00ff */
[----:B------:R-:W-:Y:S02]  /*7650*/  IMAD.MOV.U32 R23, RZ, RZ, RZ ;  /* 0x000000ffff177224 */ /* 0x000fe400078e00ff */
[----:B------:R-:W-:Y:S02]  /*7660*/  IMAD.MOV.U32 R6, RZ, RZ, R5 ;  /* 0x000000ffff067224 */ /* 0x000fe400078e0005 */
[----:B------:R-:W-:-:S02]  /*7670*/  IMAD.MOV.U32 R7, RZ, RZ, R15 ;  /* 0x000000ffff077224 */ /* 0x000fc400078e000f */
[----:B------:R-:W-:-:S07]  /*7680*/  IMAD.MOV.U32 R9, RZ, RZ, R14 ;  /* 0x000000ffff097224 */ /* 0x000fce00078e000e */
.L_x_164:
[----:B------:R-:W0:Y:S01]  /*7690*/  S2R R21, SR_CgaCtaId ;  /* 0x0000000000157919 */ /* 0x000e220000008800 */
[----:B------:R-:W-:Y:S02]  /*76a0*/  MOV R8, 0x400 ;  /* 0x0000040000087802 */ /* 0x000fe40000000f00 */
[----:B------:R-:W-:-:S13]  /*76b0*/  LOP3.LUT P1, RZ, R0, 0x7f, RZ, 0xc0, !PT ;  /* 0x0000007f00ff7812 */ /* 0x000fda000782c0ff */
[----:B------:R-:W1:Y:S01]  /*76c0*/  @!P1 LDC R18, c[0x0][0x640] ;  /* 0x00019000ff129b82 */ /* 0x000e620000000800 */
[----:B0-----:R-:W-:Y:S02]  /*76d0*/  LEA R22, R21, R8, 0x18 ;  /* 0x0000000815167211 */ /* 0x001fe400078ec0ff */
[----:B------:R-:W-:-:S03]  /*76e0*/  SHF.L.U32 R8, R7, 0x1f, RZ ;  /* 0x0000001f07087819 */ /* 0x000fc600000006ff */
[----:B------:R-:W-:-:S04]  /*76f0*/  IMAD R21, R9, 0x8, R22 ;  /* 0x0000000809157824 */ /* 0x000fc800078e0216 */
[----:B------:R-:W0:Y:S02]  /*7700*/  SYNCS.PHASECHK.TRANS64.TRYWAIT P0, [R21+URZ+0x40], R8 ;  /* 0x00004008150075a7 */ /* 0x000e24000800017f */
[----:B01----:R-:W-:Y:S05]  /*7710*/  @!P0 BRA `(.L_x_162) ;  /* 0x0000001000208947 */ /* 0x003fea0003800000 */
.L_x_185:
[----:B0-----:R-:W-:Y:S01]  /*7720*/  PRMT R8, R17, 0x9910, RZ ;  /* 0x0000991011087816 */ /* 0x001fe200000000ff */
[----:B------:R0:W-:Y:S03]  /*7730*/  @!P1 SYNCS.ARRIVE.TRANS64 RZ, [R21+URZ], R18 ;  /* 0x0000001215ff99a7 */ /* 0x0001e6000800003f */
[----:B------:R-:W-:-:S13]  /*7740*/  ISETP.NE.AND P0, PT, R8, 0x2, PT ;  /* 0x000000020800780c */ /* 0x000fda0003f05270 */
[----:B0-----:R-:W-:Y:S05]  /*7750*/  @P0 BRA `(.L_x_163) ;  /* 0x0000000000040947 */ /* 0x001fea0003800000 */
[----:B------:R-:W-:Y:S01]  /*7760*/  BPT.TRAP 0x1 ;  /* 0x000000040000795c */ /* 0x000fe20000300000 */
.L_x_163:
[C-C-:B------:R-:W-:Y:S01]  /*7770*/  IMAD R8, R9.reuse, 0x2000, R22.reuse ;  /* 0x0000200009087824 */ /* 0x140fe200078e0216 */
[----:B------:R-:W-:Y:S01]  /*7780*/  R2UR UR13, R22 ;  /* 0x00000000160d72ca */ /* 0x000fe200000e0000 */
[----:B------:R-:W-:Y:S01]  /*7790*/  IMAD R22, R9, 0x800, R22 ;  /* 0x0000080009167824 */ /* 0x000fe200078e0216 */
[----:B------:R-:W-:Y:S01]  /*77a0*/  R2UR UR17, R21 ;  /* 0x00000000151172ca */ /* 0x000fe200000e0000 */
[----:B------:R-:W-:Y:S01]  /*77b0*/  VIADD R6, R6, 0xffffffff ;  /* 0xffffffff06067836 */ /* 0x000fe20000000000 */
[----:B------:R-:W-:Y:S01]  /*77c0*/  R2UR UR16, R8 ;  /* 0x00000000081072ca */ /* 0x000fe200000e0000 */
[----:B------:R-:W-:Y:S01]  /*77d0*/  IMAD R8, R9, 0x4000, R10 ;  /* 0x0000400009087824 */ /* 0x000fe200078e020a */
[----:B------:R-:W-:Y:S01]  /*77e0*/  R2UR UR8, R22 ;  /* 0x00000000160872ca */ /* 0x000fe200000e0000 */
[----:B------:R-:W-:Y:S01]  /*77f0*/  UIADD3 UR14, UP0, UR34, 0xf0, URZ ;  /* 0x000000f0220e7890 */ /* 0x000fe2000ff1e03f */
[----:B------:R-:W-:Y:S01]  /*7800*/  R2UR UR20, R16 ;  /* 0x00000000101472ca */ /* 0x000fe200000e0000 */
[----:B------:R-:W-:Y:S01]  /*7810*/  UIADD3 UR22, UP1, UR34, 0x1f0, URZ ;  /* 0x000001f022167890 */ /* 0x000fe2000ff3e03f */
[----:B------:R-:W-:Y:S01]  /*7820*/  R2UR UR24, R8 ;  /* 0x00000000081872ca */ /* 0x000fe200000e0000 */
[----:B------:R-:W-:Y:S01]  /*7830*/  UIADD3 UR36, UP2, UR34, 0x2f0, URZ ;  /* 0x000002f022247890 */ /* 0x000fe2000ff5e03f */
[----:B------:R-:W-:Y:S01]  /*7840*/  R2UR UR18, R24 ;  /* 0x00000000181272ca */ /* 0x000fe200000e0000 */
[----:B------:R-:W-:Y:S01]  /*7850*/  UIADD3.X UR15, URZ, UR35, URZ, UP0, !UPT ;  /* 0x000000233f0f7290 */ /* 0x000fe200087fe43f */
[----:B------:R-:W-:Y:S01]  /*7860*/  R2UR UR19, R20 ;  /* 0x00000000141372ca */ /* 0x000fe200000e0000 */
[----:B------:R-:W-:Y:S01]  /*7870*/  UIADD3.X UR23, URZ, UR35, URZ, UP1, !UPT ;  /* 0x000000233f177290 */ /* 0x000fe20008ffe43f */
[----:B------:R-:W-:Y:S01]  /*7880*/  R2UR UR10, R26 ;  /* 0x000000001a0a72ca */ /* 0x000fe200000e0000 */
[----:B------:R-:W-:Y:S01]  /*7890*/  UIADD3 UR16, UR16, 0x180, URZ ;  /* 0x0000018010107890 */ /* 0x000fe2000fffe03f */
[----:B------:R-:W-:Y:S01]  /*78a0*/  R2UR UR11, R25 ;  /* 0x00000000190b72ca */ /* 0x000fe200000e0000 */
[----:B------:R-:W-:Y:S01]  /*78b0*/  UIADD3 UR8, UR8, 0x30180, URZ ;  /* 0x0003018008087890 */ /* 0x000fe2000fffe03f */
[----:B------:R-:W-:Y:S01]  /*78c0*/  R2UR UR26, R23 ;  /* 0x00000000171a72ca */ /* 0x000fe200000e0000 */
[----:B------:R-:W-:Y:S01]  /*78d0*/  VIADD R9, R9, 0x1 ;  /* 0x0000000109097836 */ /* 0x000fe20000000000 */
[----:B------:R-:W-:Y:S01]  /*78e0*/  R2UR UR27, R19 ;  /* 0x00000000131b72ca */ /* 0x000fe200000e0000 */
[----:B------:R-:W-:Y:S01]  /*78f0*/  UIADD3.X UR37, URZ, UR35, URZ, UP2, !UPT ;  /* 0x000000233f257290 */ /* 0x000fe200097fe43f */
[----:B------:R-:W-:Y:S01]  /*7900*/  ISETP.GT.AND P1, PT, R6, 0x1, PT ;  /* 0x000000010600780c */ /* 0x000fe20003f24270 */
[----:B------:R-:W-:Y:S01]  /*7910*/  UIADD3 UR24, UR13, UR24, URZ ;  /* 0x000000180d187290 */ /* 0x000fe2000fffe03f */
[----:B------:R-:W-:Y:S01]  /*7920*/  ISETP.NE.AND P0, PT, R9, 0x8, PT ;  /* 0x000000080900780c */ /* 0x000fe20003f05270 */
[----:B------:R-:W-:Y:S01]  /*7930*/  UMOV UR30, 0x0 ;  /* 0x00000000001e7882 */ /* 0x000fe20000000000 */
[----:B------:R-:W-:Y:S01]  /*7940*/  UMOV UR31, 0x10000000 ;  /* 0x10000000001f7882 */ /* 0x000fe20000000000 */
[----:B------:R-:W-:Y:S01]  /*7950*/  UMOV UR9, UR17 ;  /* 0x0000001100097c82 */ /* 0x000fe20008000000 */
[----:B------:R-:W-:Y:S01]  /*7960*/  UMOV UR12, UR20 ;  /* 0x00000014000c7c82 */ /* 0x000fe20008000000 */
[----:B------:R0:W-:Y:S01]  /*7970*/  UTMALDG.3D [UR16], [UR14], desc[UR30] ;  /* 0x00001e100e0075b4 */ /* 0x0001e20008011000 */
[----:B------:R-:W-:Y:S01]  /*7980*/  UMOV UR13, 0x30000 ;  /* 0x00030000000d7882 */ /* 0x000fe20000000000 */
[----:B------:R-:W-:Y:S01]  /*7990*/  UMOV UR25, UR17 ;  /* 0x0000001100197c82 */ /* 0x000fe20008000000 */
[----:B------:R-:W-:Y:S01]  /*79a0*/  UMOV UR28, UR20 ;  /* 0x00000014001c7c82 */ /* 0x000fe20008000000 */
[----:B------:R-:W-:Y:S01]  /*79b0*/  SEL R8, RZ, 0x1, P0 ;  /* 0x00000001ff087807 */ /* 0x000fe20000000000 */
[----:B------:R-:W-:Y:S01]  /*79c0*/  VIADD R25, R25, 0x1 ;  /* 0x0000000119197836 */ /* 0x000fe20000000000 */
[----:B------:R-:W-:Y:S01]  /*79d0*/  SEL R9, R9, RZ, P0 ;  /* 0x000000ff09097207 */ /* 0x000fe20000000000 */
[----:B------:R-:W-:Y:S01]  /*79e0*/  VIADD R24, R24, 0x40 ;  /* 0x0000004018187836 */ /* 0x000fe20000000000 */
[----:B------:R0:W-:Y:S01]  /*79f0*/  UTMALDG.3D [UR8], [UR22], desc[UR30] ;  /* 0x00001e08160075b4 */ /* 0x0001e20008011000 */
[----:B------:R-:W-:Y:S01]  /*7a00*/  LOP3.LUT R7, R7, R8, RZ, 0x3c, !PT ;  /* 0x0000000807077212 */ /* 0x000fe200078e3cff */
[----:B------:R-:W-:Y:S01]  /*7a10*/  VIADD R23, R23, 0x80 ;  /* 0x0000008017177836 */ /* 0x000fe20000000000 */
[----:B------:R0:W-:Y:S02]  /*7a20*/  UTMALDG.3D.MULTICAST [UR24], [UR36], UR13, desc[UR30] ;  /* 0x00001e18240073b4 */ /* 0x0001e4000801180d */
[----:B0-----:R-:W-:Y:S05]  /*7a30*/  @P1 BRA `(.L_x_164) ;  /* 0xfffffffc00141947 */ /* 0x001fea000383ffff */
.L_x_161:
[----:B------:R-:W-:Y:S05]  /*7a40*/  BSYNC B1 ;  /* 0x0000000000017941 */ /* 0x000fea0003800000 */
.L_x_160:
[----:B------:R-:W-:Y:S01]  /*7a50*/  LOP3.LUT P1, RZ, R12, 0xff, RZ, 0xc0, !PT ;  /* 0x000000ff0cff7812 */ /* 0x000fe2000782c0ff */
[----:B------:R-:W-:Y:S01]  /*7a60*/  IMAD.IADD R14, R13, 0x1, R14 ;  /* 0x000000010d0e7824 */ /* 0x000fe200078e020e */
[----:B------:R-:W-:Y:S01]  /*7a70*/  IADD3 R2, P2, R2, UR32, RZ ;  /* 0x0000002002027c10 */ /* 0x000fe2000ff5e0ff */
[----:B------:R-:W-:Y:S01]  /*7a80*/  ULDC.64 UR8, c[0x0][0x750] ;  /* 0x0001d40000087ab9 */ /* 0x000fe20000000a00 */
[----:B------:R-:W-:Y:S01]  /*7a90*/  BSSY B1, `(.L_x_165) ;  /* 0x000006b000017945 */ /* 0x000fe20003800000 */
[----:B------:R-:W-:Y:S01]  /*7aa0*/  IMAD.MOV.U32 R16, RZ, RZ, -0x1 ;  /* 0xffffffffff107424 */ /* 0x000fe200078e00ff */
[----:B------:R-:W-:Y:S02]  /*7ab0*/  SHF.R.U32.HI R6, RZ, 0x3, R14 ;  /* 0x00000003ff067819 */ /* 0x000fe4000001160e */
[----:B------:R-:W-:Y:S02]  /*7ac0*/  ISETP.GT.U32.AND P0, PT, R14, 0x7, PT ;  /* 0x000000070e00780c */ /* 0x000fe40003f04070 */
[----:B------:R-:W-:-:S02]  /*7ad0*/  LOP3.LUT R6, R6, 0x1, RZ, 0xc0, !PT ;  /* 0x0000000106067812 */ /* 0x000fc400078ec0ff */
[----:B------:R-:W-:Y:S01]  /*7ae0*/  ISETP.LT.U32.AND P0, PT, R13, 0x8, P0 ;  /* 0x000000080d00780c */ /* 0x000fe20000701070 */
[----:B------:R-:W0:Y:S01]  /*7af0*/  @P1 S2R R8, SR_CgaCtaId ;  /* 0x0000000000081919 */ /* 0x000e220000008800 */
[----:B------:R-:W-:Y:S02]  /*7b00*/  @P1 MOV R7, 0x400 ;  /* 0x0000040000071802 */ /* 0x000fe40000000f00 */
[----:B------:R-:W-:Y:S02]  /*7b10*/  IADD3.X R3, R3, UR7, RZ, P2, !PT ;  /* 0x0000000703037c10 */ /* 0x000fe400097fe4ff */
[----:B------:R-:W-:Y:S02]  /*7b20*/  ISETP.GE.U32.AND P2, PT, R2, UR8, PT ;  /* 0x0000000802007c0c */ /* 0x000fe4000bf46070 */
[----:B------:R-:W-:Y:S02]  /*7b30*/  LOP3.LUT R14, R14, 0x7, RZ, 0xc0, !PT ;  /* 0x000000070e0e7812 */ /* 0x000fe400078ec0ff */
[----:B------:R-:W-:-:S02]  /*7b40*/  PRMT R12, RZ, 0x7610, R12 ;  /* 0x00007610ff0c7816 */ /* 0x000fc4000000000c */
[----:B0-----:R-:W-:Y:S02]  /*7b50*/  @P1 LEA R7, R8, R7, 0x18 ;  /* 0x0000000708071211 */ /* 0x001fe400078ec0ff */
[----:B------:R-:W-:Y:S02]  /*7b60*/  PRMT R8, RZ, 0x7610, R8 ;  /* 0x00007610ff087816 */ /* 0x000fe40000000008 */
[----:B------:R0:W-:Y:S01]  /*7b70*/  @P1 SYNCS.ARRIVE.TRANS64.A1T0 RZ, [R7+URZ+0x98], RZ ;  /* 0x000098ff07ff19a7 */ /* 0x0001e2000810003f */
[----:B------:R-:W-:Y:S02]  /*7b80*/  ISETP.NE.U32.AND P1, PT, R6, 0x1, PT ;  /* 0x000000010600780c */ /* 0x000fe40003f25070 */
[----:B------:R-:W-:Y:S02]  /*7b90*/  SEL R6, RZ, 0x1, !P0 ;  /* 0x00000001ff067807 */ /* 0x000fe40004000000 */
[----:B------:R-:W-:Y:S02]  /*7ba0*/  ISETP.GE.U32.AND.EX P0, PT, R3, UR9, PT, P2 ;  /* 0x0000000903007c0c */ /* 0x000fe4000bf06120 */
[----:B------:R-:W-:-:S04]  /*7bb0*/  ISETP.GT.U32.AND P1, PT, R13, 0x7, !P1 ;  /* 0x000000070d00780c */ /* 0x000fc80004f24070 */
[----:B0-----:R-:W-:-:S04]  /*7bc0*/  SEL R7, RZ, 0x1, !P1 ;  /* 0x00000001ff077807 */ /* 0x001fc80004800000 */
[----:B------:R-:W-:Y:S01]  /*7bd0*/  LOP3.LUT R15, R7, R15, R6, 0x96, !PT ;  /* 0x0000000f070f7212 */ /* 0x000fe200078e9606 */
[----:B------:R-:W-:Y:S02]  /*7be0*/  IMAD.MOV.U32 R7, RZ, RZ, -0x1 ;  /* 0xffffffffff077424 */ /* 0x000fe400078e00ff */
[----:B------:R-:W-:Y:S01]  /*7bf0*/  IMAD.MOV.U32 R6, RZ, RZ, -0x1 ;  /* 0xffffffffff067424 */ /* 0x000fe200078e00ff */
[----:B------:R-:W-:Y:S06]  /*7c00*/  @P0 BRA `(.L_x_166) ;  /* 0x00000004004c0947 */ /* 0x000fec0003800000 */
[----:B------:R-:W0:Y:S01]  /*7c10*/  S2R R18, SR_CTAID.X ;  /* 0x0000000000127919 */ /* 0x000e220000002500 */
[----:B------:R-:W-:Y:S01]  /*7c20*/  ULDC.64 UR8, c[0x0][0x728] ;  /* 0x0001ca0000087ab9 */ /* 0x000fe20000000a00 */
[----:B------:R-:W-:Y:S01]  /*7c30*/  ULDC UR11, c[0x0][0x730] ;  /* 0x0001cc00000b7ab9 */ /* 0x000fe20000000800 */
[----:B------:R-:W-:Y:S01]  /*7c40*/  ISETP.NE.U32.AND P0, PT, RZ, UR8, PT ;  /* 0x00000008ff007c0c */ /* 0x000fe2000bf05070 */
[----:B------:R-:W1:Y:S01]  /*7c50*/  S2R R19, SR_CTAID.Y ;  /* 0x0000000000137919 */ /* 0x000e620000002600 */
[----:B------:R-:W-:Y:S01]  /*7c60*/  ULDC UR12, c[0x0][0x150] ;  /* 0x00005400000c7ab9 */ /* 0x000fe20000000800 */
[----:B------:R-:W-:Y:S01]  /*7c70*/  IMAD.MOV.U32 R6, RZ, RZ, R2 ;  /* 0x000000ffff067224 */ /* 0x000fe200078e0002 */
[----:B------:R-:W-:Y:S01]  /*7c80*/  ISETP.NE.AND.EX P0, PT, RZ, UR9, PT, P0 ;  /* 0x00000009ff007c0c */ /* 0x000fe2000bf05300 */
[----:B------:R-:W-:Y:S01]  /*7c90*/  IMAD.MOV.U32 R7, RZ, RZ, R3 ;  /* 0x000000ffff077224 */ /* 0x000fe200078e0003 */
[----:B0-----:R-:W-:-:S11]  /*7ca0*/  I2FP.F32.U32 R20, R18 ;  /* 0x0000001200147245 */ /* 0x001fd60000201000 */
[----:B------:R-:W-:Y:S05]  /*7cb0*/  @!P0 BRA `(.L_x_167) ;  /* 0x0000000000288947 */ /* 0x000fea0003800000 */
[----:B------:R-:W-:Y:S02]  /*7cc0*/  ULDC UR10, c[0x0][0x734] ;  /* 0x0001cd00000a7ab9 */ /* 0x000fe40000000800 */
[----:B------:R-:W-:-:S05]  /*7cd0*/  IADD3 R7, P0, R2, UR10, RZ ;  /* 0x0000000a02077c10 */ /* 0x000fca000ff1e0ff */
[----:B------:R-:W-:-:S04]  /*7ce0*/  IMAD.X R21, RZ, RZ, R3, P0 ;  /* 0x000000ffff157224 */ /* 0x000fc800000e0603 */
[----:B------:R-:W-:-:S04]  /*7cf0*/  IMAD.WIDE.U32 R8, R21, UR8, RZ ;  /* 0x0000000815087c25 */ /* 0x000fc8000f8e00ff */
[----:B------:R-:W-:-:S04]  /*7d00*/  IMAD.WIDE.U32 R8, P0, R7, UR9, R8 ;  /* 0x0000000907087c25 */ /* 0x000fc8000f800008 */
[----:B------:R-:W-:-:S04]  /*7d10*/  IMAD.WIDE.U32 R6, R7, UR8, RZ ;  /* 0x0000000807067c25 */ /* 0x000fc8000f8e00ff */
[----:B------:R-:W-:Y:S01]  /*7d20*/  IMAD.MOV.U32 R6, RZ, RZ, R9 ;  /* 0x000000ffff067224 */ /* 0x000fe200078e0009 */
[----:B------:R-:W-:Y:S01]  /*7d30*/  IADD3 RZ, P1, R7, R8, RZ ;  /* 0x0000000807ff7210 */ /* 0x000fe20007f3e0ff */
[----:B------:R-:W-:-:S04]  /*7d40*/  IMAD.X R7, RZ, RZ, RZ, P0 ;  /* 0x000000ffff077224 */ /* 0x000fc800000e06ff */
[----:B------:R-:W-:-:S08]  /*7d50*/  IMAD.WIDE.U32.X R6, R21, UR9, R6, P1 ;  /* 0x0000000915067c25 */ /* 0x000fd000088e0406 */
.L_x_167:
[--C-:B------:R-:W-:Y:S01]  /*7d60*/  SHF.R.U64 R16, R6, UR11, R7.reuse ;  /* 0x0000000b06107c19 */ /* 0x100fe20008001207 */
[----:B------:R-:W-:Y:S01]  /*7d70*/  FMUL R20, R20, UR12 ;  /* 0x0000000c14147c20 */ /* 0x000fe20008400000 */
[----:B------:R-:W0:Y:S01]  /*7d80*/  LDC R21, c[0x0][0x144] ;  /* 0x00005100ff157b82 */ /* 0x000e220000000800 */
[----:B-1----:R-:W-:Y:S01]  /*7d90*/  I2FP.F32.U32 R8, R19 ;  /* 0x0000001300087245 */ /* 0x002fe20000201000 */
[----:B------:R-:W-:Y:S01]  /*7da0*/  ULDC UR10, c[0x0][0x154] ;  /* 0x00005500000a7ab9 */ /* 0x000fe20000000800 */
[----:B------:R-:W-:Y:S01]  /*7db0*/  SHF.R.U32.HI R6, RZ, UR11, R7 ;  /* 0x0000000bff067c19 */ /* 0x000fe20008011607 */
[----:B------:R-:W-:Y:S01]  /*7dc0*/  ULDC.64 UR8, c[0x0][0x720] ;  /* 0x0001c80000087ab9 */ /* 0x000fe20000000a00 */
[----:B------:R-:W-:Y:S01]  /*7dd0*/  IADD3 R7, P0, RZ, -R16, RZ ;  /* 0x80000010ff077210 */ /* 0x000fe20007f1e0ff */
[----:B------:R-:W1:Y:S01]  /*7de0*/  F2I.U32.TRUNC.NTZ R20, R20 ;  /* 0x0000001400147305 */ /* 0x000e62000020f000 */
[----:B------:R-:W-:Y:S01]  /*7df0*/  FMUL R8, R8, UR10 ;  /* 0x0000000a08087c20 */ /* 0x000fe20008400000 */
[----:B------:R-:W2:Y:S01]  /*7e00*/  LDC R22, c[0x0][0x148] ;  /* 0x00005200ff167b82 */ /* 0x000ea20000000800 */
[----:B------:R-:W-:Y:S01]  /*7e10*/  ULDC.64 UR10, c[0x0][0x740] ;  /* 0x0001d000000a7ab9 */ /* 0x000fe20000000a00 */
[----:B------:R-:W-:Y:S01]  /*7e20*/  IMAD.X R6, RZ, RZ, ~R6, P0 ;  /* 0x000000ffff067224 */ /* 0x000fe200000e0e06 */
[----:B------:R-:W-:-:S03]  /*7e30*/  ISETP.NE.U32.AND P0, PT, RZ, UR10, PT ;  /* 0x0000000aff007c0c */ /* 0x000fc6000bf05070 */
[----:B------:R-:W-:Y:S01]  /*7e40*/  IMAD R6, R6, UR8, RZ ;  /* 0x0000000806067c24 */ /* 0x000fe2000f8e02ff */
[----:B------:R-:W3:Y:S01]  /*7e50*/  F2I.U32.TRUNC.NTZ R8, R8 ;  /* 0x0000000800087305 */ /* 0x000ee2000020f000 */
[----:B------:R-:W-:Y:S02]  /*7e60*/  ISETP.NE.AND.EX P0, PT, RZ, UR11, PT, P0 ;  /* 0x0000000bff007c0c */ /* 0x000fe4000bf05300 */
[C---:B------:R-:W-:Y:S02]  /*7e70*/  IMAD R9, R7.reuse, UR9, R6 ;  /* 0x0000000907097c24 */ /* 0x040fe4000f8e0206 */
[----:B------:R-:W-:Y:S01]  /*7e80*/  IMAD.WIDE.U32 R6, R7, UR8, R2 ;  /* 0x0000000807067c25 */ /* 0x000fe2000f8e0002 */
[----:B------:R-:W-:-:S03]  /*7e90*/  ULDC UR8, c[0x0][0x718] ;  /* 0x0001c60000087ab9 */ /* 0x000fc60000000800 */
[----:B-1----:R-:W-:Y:S02]  /*7ea0*/  IMAD.MOV R20, RZ, RZ, -R20 ;  /* 0x000000ffff147224 */ /* 0x002fe400078e0a14 */
[----:B------:R-:W-:Y:S02]  /*7eb0*/  IMAD.IADD R7, R7, 0x1, R9 ;  /* 0x0000000107077824 */ /* 0x000fe400078e0209 */
[----:B0-----:R-:W-:-:S03]  /*7ec0*/  IMAD R18, R21, R20, R18 ;  /* 0x0000001415127224 */ /* 0x001fc600078e0212 */
[--C-:B------:R-:W-:Y:S01]  /*7ed0*/  SHF.R.U64 R20, R6, UR8, R7.reuse ;  /* 0x0000000806147c19 */ /* 0x100fe20008001207 */
[----:B---3--:R-:W-:Y:S01]  /*7ee0*/  IMAD.MOV R6, RZ, RZ, -R8 ;  /* 0x000000ffff067224 */ /* 0x008fe200078e0a08 */
[----:B------:R-:W-:Y:S01]  /*7ef0*/  SHF.R.U32.HI R7, RZ, UR8, R7 ;  /* 0x00000008ff077c19 */ /* 0x000fe20008011607 */
[----:B------:R-:W-:Y:S02]  /*7f00*/  ULDC UR8, c[0x0][0x708] ;  /* 0x0001c20000087ab9 */ /* 0x000fe40000000800 */
[----:B--2---:R-:W-:Y:S01]  /*7f10*/  @P3 IMAD R18, R22, R6, R19 ;  /* 0x0000000616123224 */ /* 0x004fe200078e0213 */
[--C-:B------:R-:W-:Y:S02]  /*7f20*/  SHF.R.U64 R22, R20, UR8, R7.reuse ;  /* 0x0000000814167c19 */ /* 0x100fe40008001207 */
[----:B------:R-:W-:Y:S01]  /*7f30*/  SHF.R.U32.HI R7, RZ, UR8, R7 ;  /* 0x00000008ff077c19 */ /* 0x000fe20008011607 */
[----:B------:R-:W-:-:S03]  /*7f40*/  ULDC UR8, c[0x0][0x758] ;  /* 0x0001d60000087ab9 */ /* 0x000fc60000000800 */
[--C-:B------:R-:W-:Y:S02]  /*7f50*/  SHF.R.U64 R19, R22, UR8, R7.reuse ;  /* 0x0000000816137c19 */ /* 0x100fe40008001207 */
[----:B------:R-:W-:-:S03]  /*7f60*/  SHF.R.U32.HI R21, RZ, UR8, R7 ;  /* 0x00000008ff157c19 */ /* 0x000fc60008011607 */
[----:B------:R-:W-:Y:S02]  /*7f70*/  IMAD.MOV.U32 R8, RZ, RZ, R19 ;  /* 0x000000ffff087224 */ /* 0x000fe400078e0013 */
[----:B------:R-:W-:Y:S01]  /*7f80*/  IMAD.MOV.U32 R7, RZ, RZ, R21 ;  /* 0x000000ffff077224 */ /* 0x000fe200078e0015 */
[----:B------:R-:W-:Y:S06]  /*7f90*/  @!P0 BRA `(.L_x_168) ;  /* 0x00000000002c8947 */ /* 0x000fec0003800000 */
        /* <DEDUP_REMOVED lines=9> */
[----:B------:R-:W-:-:S04]  /*8030*/  IMAD.WIDE.U32.X R6, R21, UR11, R6, P1 ;  /* 0x0000000b15067c25 */ /* 0x000fc800088e0406 */
[----:B------:R-:W-:-:S07]  /*8040*/  IMAD.MOV.U32 R8, RZ, RZ, R6 ;  /* 0x000000ffff087224 */ /* 0x000fce00078e0006 */
.L_x_168:
[----:B------:R-:W-:Y:S01]  /*8050*/  ULDC UR8, c[0x0][0x748] ;  /* 0x0001d20000087ab9 */ /* 0x000fe20000000800 */
[----:B------:R-:W-:Y:S01]  /*8060*/  LOP3.LUT R6, R22, UR6, RZ, 0xc0, !PT ;  /* 0x0000000616067c12 */ /* 0x000fe2000f8ec0ff */
[----:B------:R-:W-:Y:S01]  /*8070*/  ULDC UR9, c[0x0][0x710] ;  /* 0x0001c40000097ab9 */ /* 0x000fe20000000800 */
[----:B------:R-:W-:Y:S01]  /*8080*/  SHF.R.U64 R7, R8, UR8, R7 ;  /* 0x0000000808077c19 */ /* 0x000fe20008001207 */
[----:B------:R-:W-:Y:S01]  /*8090*/  ULDC UR8, c[0x0][0x738] ;  /* 0x0001ce0000087ab9 */ /* 0x000fe20000000800 */
[----:B------:R-:W-:-:S03]  /*80a0*/  LOP3.LUT R20, R20, UR4, RZ, 0xc0, !PT ;  /* 0x0000000414147c12 */ /* 0x000fc6000f8ec0ff */
[----:B------:R-:W-:Y:S02]  /*80b0*/  IMAD.MOV R8, RZ, RZ, -R7 ;  /* 0x000000ffff087224 */ /* 0x000fe400078e0a07 */
[----:B------:R-:W-:Y:S02]  /*80c0*/  IMAD R7, R7, UR5, R6 ;  /* 0x0000000507077c24 */ /* 0x000fe4000f8e0206 */
[----:B------:R-:W-:Y:S01]  /*80d0*/  IMAD R19, R8, UR8, R19 ;  /* 0x0000000808137c24 */ /* 0x000fe2000f8e0213 */
[----:B------:R-:W-:Y:S01]  /*80e0*/  ULDC UR8, c[0x0][0x700] ;  /* 0x0001c00000087ab9 */ /* 0x000fe20000000800 */
[----:B------:R-:W-:Y:S02]  /*80f0*/  IMAD R18, R7, UR9, R18 ;  /* 0x0000000907127c24 */ /* 0x000fe4000f8e0212 */
[----:B------:R-:W-:Y:S02]  /*8100*/  IMAD R19, R19, UR8, R20 ;  /* 0x0000000813137c24 */ /* 0x000fe4000f8e0214 */
[----:B------:R-:W-:-:S03]  /*8110*/  IMAD.MOV.U32 R8, RZ, RZ, 0x1 ;  /* 0x00000001ff087424 */ /* 0x000fc600078e00ff */
[----:B------:R-:W-:Y:S02]  /*8120*/  SEL R6, R19, R18, !P3 ;  /* 0x0000001213067207 */ /* 0x000fe40005800000 */
[----:B------:R-:W-:-:S07]  /*8130*/  SEL R7, R18, R19, !P3 ;  /* 0x0000001312077207 */ /* 0x000fce0005800000 */
.L_x_166:
[----:B------:R-:W-:Y:S05]  /*8140*/  BSYNC B1 ;  /* 0x0000000000017941 */ /* 0x000fea0003800000 */
.L_x_165:
[----:B------:R-:W-:-:S13]  /*8150*/  LOP3.LUT P0, RZ, R8, 0xff, RZ, 0xc0, !PT ;  /* 0x000000ff08ff7812 */ /* 0x000fda000780c0ff */
[----:B------:R-:W-:Y:S05]  /*8160*/  @P0 BRA `(.L_x_169) ;  /* 0xfffffff4000c0947 */ /* 0x000fea000383ffff */
[----:B------:R-:W-:Y:S05]  /*8170*/  BSYNC B0 ;  /* 0x0000000000007941 */ /* 0x000fea0003800000 */
.L_x_158:
[----:B------:R-:W-:-:S03]  /*8180*/  UMOV UR8, 0xffffffff ;  /* 0xffffffff00087882 */ /* 0x000fc60000000000 */
[----:B------:R-:W-:Y:S05]  /*8190*/  BRA.DIV UR8, `(.L_x_170) ;  /* 0x0000000608947947 */ /* 0x000fea000b800000 */
[----:B------:R-:W-:-:S13]  /*81a0*/  ELECT P0, URZ, PT ;  /* 0x00000000003f782f */ /* 0x000fda0003800000 */
.L_x_188:
[----:B------:R-:W-:Y:S04]  /*81b0*/  BSSY B0, `(.L_x_171) ;  /* 0x000004f000007945 */ /* 0x000fe80003800000 */
[----:B------:R-:W-:Y:S05]  /*81c0*/  @!P0 BRA `(.L_x_172) ;  /* 0x0000000400348947 */ /* 0x000fea0003800000 */
[----:B------:R-:W-:-:S04]  /*81d0*/  LOP3.LUT R4, R4, 0x2, RZ, 0xfc, !PT ;  /* 0x0000000204047812 */ /* 0x000fc800078efcff */
[----:B------:R-:W-:-:S13]  /*81e0*/  ISETP.NE.AND P0, PT, R4, 0x3, PT ;  /* 0x000000030400780c */ /* 0x000fda0003f05270 */
[----:B------:R-:W-:Y:S05]  /*81f0*/  @!P0 BRA `(.L_x_173) ;  /* 0x0000000000048947 */ /* 0x000fea0003800000 */
[----:B------:R-:W-:Y:S01]  /*8200*/  BPT.TRAP 0x1 ;  /* 0x000000040000795c */ /* 0x000fe20000300000 */
.L_x_173:
[----:B------:R-:W0:Y:S01]  /*8210*/  S2R R3, SR_CgaCtaId ;  /* 0x0000000000037919 */ /* 0x000e220000008800 */
[----:B------:R-:W-:Y:S02]  /*8220*/  MOV R0, 0x400 ;  /* 0x0000040000007802 */ /* 0x000fe40000000f00 */
[----:B------:R-:W-:Y:S02]  /*8230*/  SHF.L.U32 R2, R15, 0x1f, RZ ;  /* 0x0000001f0f027819 */ /* 0x000fe400000006ff */
[----:B0-----:R-:W-:-:S05]  /*8240*/  LEA R3, R3, R0, 0x18 ;  /* 0x0000000003037211 */ /* 0x001fca00078ec0ff */
[----:B------:R-:W-:-:S04]  /*8250*/  VIADD R3, R3, 0x40 ;  /* 0x0000004003037836 */ /* 0x000fc80000000000 */
[C---:B------:R-:W-:Y:S02]  /*8260*/  IMAD R5, R14.reuse, 0x8, R3 ;  /* 0x000000080e057824 */ /* 0x040fe400078e0203 */
[----:B------:R-:W-:Y:S02]  /*8270*/  VIADD R14, R14, 0x1 ;  /* 0x000000010e0e7836 */ /* 0x000fe40000000000 */
[----:B------:R-:W0:Y:S03]  /*8280*/  SYNCS.PHASECHK.TRANS64.TRYWAIT P0, [R5+URZ], R2 ;  /* 0x00000002050075a7 */ /* 0x000e26000800017f */
[----:B------:R-:W-:-:S04]  /*8290*/  ISETP.NE.AND P1, PT, R14, 0x8, PT ;  /* 0x000000080e00780c */ /* 0x000fc80003f25270 */
[----:B------:R-:W-:Y:S02]  /*82a0*/  SEL R0, RZ, 0x1, P1 ;  /* 0x00000001ff007807 */ /* 0x000fe40000800000 */
[----:B------:R-:W-:Y:S02]  /*82b0*/  SEL R14, R14, RZ, P1 ;  /* 0x000000ff0e0e7207 */ /* 0x000fe40000800000 */
[----:B------:R-:W-:-:S03]  /*82c0*/  LOP3.LUT R15, R15, R0, RZ, 0x3c, !PT ;  /* 0x000000000f0f7212 */ /* 0x000fc600078e3cff */
[----:B------:R-:W-:Y:S01]  /*82d0*/  IMAD R7, R14, 0x8, R3 ;  /* 0x000000080e077824 */ /* 0x000fe200078e0203 */
[----:B------:R-:W-:Y:S01]  /*82e0*/  SHF.L.U32 R4, R15, 0x1f, RZ ;  /* 0x0000001f0f047819 */ /* 0x000fe200000006ff */
[----:B0-----:R-:W-:Y:S06]  /*82f0*/  @!P0 BRA `(.L_x_174) ;  /* 0x00000004005c8947 */ /* 0x001fec0003800000 */
.L_x_189:
[----:B------:R-:W1:Y:S01]  /*8300*/  SYNCS.PHASECHK.TRANS64.TRYWAIT P0, [R7+URZ], R4 ;  /* 0x00000004070075a7 */ /* 0x000e62000800017f */
[----:B------:R-:W-:-:S05]  /*8310*/  VIADD R0, R14, 0x1 ;  /* 0x000000010e007836 */ /* 0x000fca0000000000 */
[----:B------:R-:W-:-:S04]  /*8320*/  ISETP.NE.AND P1, PT, R0, 0x8, PT ;  /* 0x000000080000780c */ /* 0x000fc80003f25270 */
[----:B0-----:R-:W-:Y:S02]  /*8330*/  SEL R2, RZ, 0x1, P1 ;  /* 0x00000001ff027807 */ /* 0x001fe40000800000 */
[----:B------:R-:W-:Y:S02]  /*8340*/  SEL R0, R0, RZ, P1 ;  /* 0x000000ff00007207 */ /* 0x000fe40000800000 */
[----:B------:R-:W-:-:S03]  /*8350*/  LOP3.LUT R15, R15, R2, RZ, 0x3c, !PT ;  /* 0x000000020f0f7212 */ /* 0x000fc600078e3cff */
[----:B------:R-:W-:Y:S01]  /*8360*/  IMAD R6, R0, 0x8, R3 ;  /* 0x0000000800067824 */ /* 0x000fe200078e0203 */
[----:B------:R-:W-:Y:S01]  /*8370*/  SHF.L.U32 R5, R15, 0x1f, RZ ;  /* 0x0000001f0f057819 */ /* 0x000fe200000006ff */
[----:B-1----:R-:W-:Y:S06]  /*8380*/  @!P0 BRA `(.L_x_175) ;  /* 0x00000004004c8947 */ /* 0x002fec0003800000 */
.L_x_190:
[----:B------:R-:W1:Y:S01]  /*8390*/  SYNCS.PHASECHK.TRANS64.TRYWAIT P0, [R6+URZ], R5 ;  /* 0x00000005060075a7 */ /* 0x000e62000800017f */
[----:B------:R-:W-:-:S05]  /*83a0*/  VIADD R0, R0, 0x1 ;  /* 0x0000000100007836 */ /* 0x000fca0000000000 */
[----:B------:R-:W-:-:S04]  /*83b0*/  ISETP.NE.AND P1, PT, R0, 0x8, PT ;  /* 0x000000080000780c */ /* 0x000fc80003f25270 */
[----:B------:R-:W-:Y:S02]  /*83c0*/  SEL R2, RZ, 0x1, P1 ;  /* 0x00000001ff027807 */ /* 0x000fe40000800000 */
[----:B------:R-:W-:Y:S02]  /*83d0*/  SEL R0, R0, RZ, P1 ;  /* 0x000000ff00007207 */ /* 0x000fe40000800000 */
[----:B------:R-:W-:-:S03]  /*83e0*/  LOP3.LUT R15, R15, R2, RZ, 0x3c, !PT ;  /* 0x000000020f0f7212 */ /* 0x000fc600078e3cff */
[----:B0-----:R-:W-:Y:S01]  /*83f0*/  IMAD R7, R0, 0x8, R3 ;  /* 0x0000000800077824 */ /* 0x001fe200078e0203 */
[----:B------:R-:W-:Y:S01]  /*8400*/  SHF.L.U32 R4, R15, 0x1f, RZ ;  /* 0x0000001f0f047819 */ /* 0x000fe200000006ff */
[----:B-1----:R-:W-:Y:S06]  /*8410*/  @!P0 BRA `(.L_x_176) ;  /* 0x00000004003c8947 */ /* 0x002fec0003800000 */
.L_x_191:
        /* <DEDUP_REMOVED lines=9> */
.L_x_192:
        /* <DEDUP_REMOVED lines=9> */
.L_x_193:
        /* <DEDUP_REMOVED lines=9> */
.L_x_194:
[----:B------:R-:W1:Y:S01]  /*85d0*/  SYNCS.PHASECHK.TRANS64.TRYWAIT P0, [R6+URZ], R5 ;  /* 0x00000005060075a7 */ /* 0x000e62000800017f */
[----:B------:R-:W-:-:S05]  /*85e0*/  VIADD R0, R0, 0x1 ;  /* 0x0000000100007836 */ /* 0x000fca0000000000 */
[----:B------:R-:W-:-:S04]  /*85f0*/  ISETP.NE.AND P1, PT, R0, 0x8, PT ;  /* 0x000000080000780c */ /* 0x000fc80003f25270 */
[----:B------:R-:W-:Y:S02]  /*8600*/  SEL R2, RZ, 0x1, P1 ;  /* 0x00000001ff027807 */ /* 0x000fe40000800000 */
[----:B------:R-:W-:Y:S02]  /*8610*/  SEL R0, R0, RZ, P1 ;  /* 0x000000ff00007207 */ /* 0x000fe40000800000 */
[----:B------:R-:W-:Y:S01]  /*8620*/  LOP3.LUT R2, R15, R2, RZ, 0x3c, !PT ;  /* 0x000000020f027212 */ /* 0x000fe200078e3cff */
[----:B-1----:R-:W-:Y:S06]  /*8630*/  @!P0 BRA `(.L_x_180) ;  /* 0x0000000400048947 */ /* 0x002fec0003800000 */
.L_x_195:
[----:B------:R-:W-:Y:S01]  /*8640*/  IMAD R3, R0, 0x8, R3 ;  /* 0x0000000800037824 */ /* 0x000fe200078e0203 */
[----:B------:R-:W-:-:S07]  /*8650*/  SHF.L.U32 R0, R2, 0x1f, RZ ;  /* 0x0000001f02007819 */ /* 0x000fce00000006ff */
.L_x_181:
[----:B--2---:R2:W3:Y:S02]  /*8660*/  SYNCS.PHASECHK.TRANS64.TRYWAIT P0, [R3+URZ], R0 ;  /* 0x00000000030075a7 */ /* 0x0044e4000800017f */
[----:B---3--:R-:W-:Y:S05]  /*8670*/  @!P0 NANOSLEEP.SYNCS 0x989680 ;  /* 0x009896800000895d */ /* 0x008fea0003900000 */
[----:B------:R-:W3:Y:S02]  /*8680*/  @!P0 SYNCS.PHASECHK.TRANS64 P0, [R3+URZ], R0 ;  /* 0x00000000030085a7 */ /* 0x000ee4000800007f */
[----:B---3--:R-:W-:Y:S05]  /*8690*/  @!P0 BRA `(.L_x_181) ;  /* 0xfffffffc00f08947 */ /* 0x008fea000383ffff */
.L_x_172:
[----:B------:R-:W-:Y:S05]  /*86a0*/  BSYNC B0 ;  /* 0x0000000000007941 */ /* 0x000fea0003800000 */
.L_x_171:
[----:B------:R-:W-:Y:S05]  /*86b0*/  EXIT ;  /* 0x000000000000794d */ /* 0x000fea0003800000 */
.L_x_22:
[----:B-1----:R-:W-:-:S04]  /*86c0*/  IMAD.U32 R20, RZ, RZ, UR8 ;  /* 0x00000008ff147e24 */ /* 0x002fc8000f8e00ff */
[----:B------:R1:W4:Y:S03]  /*86d0*/  SYNCS.PHASECHK.TRANS64.TRYWAIT P0, [R20+URZ], R19 ;  /* 0x00000013140075a7 */ /* 0x000326000800017f */
[----:B----4-:R-:W-:Y:S05]  /*86e0*/  @!P0 NANOSLEEP.SYNCS 0x989680 ;  /* 0x009896800000895d */ /* 0x010fea0003900000 */
[----:B------:R-:W4:Y:S02]  /*86f0*/  @!P0 SYNCS.PHASECHK.TRANS64 P0, [R20+URZ], R19 ;  /* 0x00000013140085a7 */ /* 0x000f24000800007f */
[----:B----4-:R-:W-:Y:S05]  /*8700*/  @!P0 BRA `(.L_x_22) ;  /* 0xfffffffc00ec8947 */ /* 0x010fea000383ffff */
[----:B------:R-:W-:Y:S05]  /*8710*/  BRA `(.L_x_21) ;  /* 0xffffff90001c7947 */ /* 0x000fea000383ffff */
.L_x_159:
[----:B------:R-:W-:Y:S01]  /*8720*/  BSSY B1, `(.L_x_182) ;  /* 0x0000006000017945 */ /* 0x000fe20003800000 */
[----:B------:R-:W-:-:S07]  /*8730*/  IMAD.MOV.U32 R8, RZ, RZ, -0x1 ;  /* 0xffffffffff087424 */ /* 0x000fce00078e00ff */
[----:B------:R-:W-:Y:S05]  /*8740*/  WARPSYNC.COLLECTIVE R8, `(.L_x_183) ;  /* 0x00000000080c7348 */ /* 0x000fea0003c00000 */
[----:B------:R-:W-:Y:S02]  /*8750*/  ELECT P0, UR62, PT ;  /* 0x00000000003e782f */ /* 0x000fe40003800000 */
[----:B------:R-:W-:Y:S01]  /*8760*/  MOV R8, UR62 ;  /* 0x0000003e00087c02 */ /* 0x000fe20008000f00 */
[----:B------:R-:W-:Y:S10]  /*8770*/  ENDCOLLECTIVE ;  /* 0x000000000000791b */ /* 0x000ff40003800000 */
.L_x_183:
[----:B------:R-:W-:Y:S05]  /*8780*/  BSYNC B1 ;  /* 0x0000000000017941 */ /* 0x000fea0003800000 */
.L_x_182:
[----:B------:R-:W-:Y:S05]  /*8790*/  BRA `(.L_x_184) ;  /* 0xffffffec008c7947 */ /* 0x000fea000383ffff */
.L_x_162:
[----:B0-----:R0:W1:Y:S02]  /*87a0*/  SYNCS.PHASECHK.TRANS64.TRYWAIT P0, [R21+URZ+0x40], R8 ;  /* 0x00004008150075a7 */ /* 0x001064000800017f */
[----:B-1----:R-:W-:Y:S05]  /*87b0*/  @!P0 NANOSLEEP.SYNCS 0x989680 ;  /* 0x009896800000895d */ /* 0x002fea0003900000 */
[----:B------:R-:W1:Y:S02]  /*87c0*/  @!P0 SYNCS.PHASECHK.TRANS64 P0, [R21+URZ+0x40], R8 ;  /* 0x00004008150085a7 */ /* 0x000e64000800007f */
[----:B-1----:R-:W-:Y:S05]  /*87d0*/  @!P0 BRA `(.L_x_162) ;  /* 0xfffffffc00f08947 */ /* 0x002fea000383ffff */
[----:B------:R-:W-:Y:S05]  /*87e0*/  BRA `(.L_x_185) ;  /* 0xffffffec00cc7947 */ /* 0x000fea000383ffff */
.L_x_170:
[----:B------:R-:W-:Y:S01]  /*87f0*/  BSSY B0, `(.L_x_186) ;  /* 0x0000006000007945 */ /* 0x000fe20003800000 */
[----:B------:R-:W-:-:S07]  /*8800*/  IMAD.MOV.U32 R8, RZ, RZ, -0x1 ;  /* 0xffffffffff087424 */ /* 0x000fce00078e00ff */
[----:B------:R-:W-:Y:S05]  /*8810*/  WARPSYNC.COLLECTIVE R8, `(.L_x_187) ;  /* 0x00000000080c7348 */ /* 0x000fea0003c00000 */
[----:B------:R-:W-:Y:S02]  /*8820*/  ELECT P0, UR62, PT ;  /* 0x00000000003e782f */ /* 0x000fe40003800000 */
[----:B------:R-:W-:Y:S01]  /*8830*/  MOV R8, UR62 ;  /* 0x0000003e00087c02 */ /* 0x000fe20008000f00 */
[----:B------:R-:W-:Y:S10]  /*8840*/  ENDCOLLECTIVE ;  /* 0x000000000000791b */ /* 0x000ff40003800000 */
.L_x_187:
[----:B------:R-:W-:Y:S05]  /*8850*/  BSYNC B0 ;  /* 0x0000000000007941 */ /* 0x000fea0003800000 */
.L_x_186:
[----:B------:R-:W-:Y:S05]  /*8860*/  BRA `(.L_x_188) ;  /* 0xfffffff800507947 */ /* 0x000fea000383ffff */
.L_x_174:
[----:B0-----:R0:W1:Y:S02]  /*8870*/  SYNCS.PHASECHK.TRANS64.TRYWAIT P0, [R5+URZ], R2 ;  /* 0x00000002050075a7 */ /* 0x001064000800017f */
[----:B-1----:R-:W-:Y:S05]  /*8880*/  @!P0 NANOSLEEP.SYNCS 0x989680 ;  /* 0x009896800000895d */ /* 0x002fea0003900000 */
[----:B------:R-:W1:Y:S02]  /*8890*/  @!P0 SYNCS.PHASECHK.TRANS64 P0, [R5+URZ], R2 ;  /* 0x00000002050085a7 */ /* 0x000e64000800007f */
[----:B-1----:R-:W-:Y:S05]  /*88a0*/  @!P0 BRA `(.L_x_174) ;  /* 0xfffffffc00f08947 */ /* 0x002fea000383ffff */
[----:B------:R-:W-:Y:S05]  /*88b0*/  BRA `(.L_x_189) ;  /* 0xfffffff800907947 */ /* 0x000fea000383ffff */
.L_x_175:
[----:B0-----:R0:W1:Y:S02]  /*88c0*/  SYNCS.PHASECHK.TRANS64.TRYWAIT P0, [R7+URZ], R4 ;  /* 0x00000004070075a7 */ /* 0x001064000800017f */
[----:B-1----:R-:W-:Y:S05]  /*88d0*/  @!P0 NANOSLEEP.SYNCS 0x989680 ;  /* 0x009896800000895d */ /* 0x002fea0003900000 */
[----:B------:R-:W1:Y:S02]  /*88e0*/  @!P0 SYNCS.PHASECHK.TRANS64 P0, [R7+URZ], R4 ;  /* 0x00000004070085a7 */ /* 0x000e64000800007f */
[----:B-1----:R-:W-:Y:S05]  /*88f0*/  @!P0 BRA `(.L_x_175) ;  /* 0xfffffffc00f08947 */ /* 0x002fea000383ffff */
[----:B------:R-:W-:Y:S05]  /*8900*/  BRA `(.L_x_190) ;  /* 0xfffffff800a07947 */ /* 0x000fea000383ffff */
.L_x_176:
[----:B0-----:R0:W1:Y:S02]  /*8910*/  SYNCS.PHASECHK.TRANS64.TRYWAIT P0, [R6+URZ], R5 ;  /* 0x00000005060075a7 */ /* 0x001064000800017f */
[----:B-1----:R-:W-:Y:S05]  /*8920*/  @!P0 NANOSLEEP.SYNCS 0x989680 ;  /* 0x009896800000895d */ /* 0x002fea0003900000 */
[----:B------:R-:W1:Y:S02]  /*8930*/  @!P0 SYNCS.PHASECHK.TRANS64 P0, [R6+URZ], R5 ;  /* 0x00000005060085a7 */ /* 0x000e64000800007f */
[----:B-1----:R-:W-:Y:S05]  /*8940*/  @!P0 BRA `(.L_x_176) ;  /* 0xfffffffc00f08947 */ /* 0x002fea000383ffff */
[----:B------:R-:W-:Y:S05]  /*8950*/  BRA `(.L_x_191) ;  /* 0xfffffff800b07947 */ /* 0x000fea000383ffff */
.L_x_177:
[----:B0-----:R0:W1:Y:S02]  /*8960*/  SYNCS.PHASECHK.TRANS64.TRYWAIT P0, [R7+URZ], R4 ;  /* 0x00000004070075a7 */ /* 0x001064000800017f */
[----:B-1----:R-:W-:Y:S05]  /*8970*/  @!P0 NANOSLEEP.SYNCS 0x989680 ;  /* 0x009896800000895d */ /* 0x002fea0003900000 */
[----:B------:R-:W1:Y:S02]  /*8980*/  @!P0 SYNCS.PHASECHK.TRANS64 P0, [R7+URZ], R4 ;  /* 0x00000004070085a7 */ /* 0x000e64000800007f */
[----:B-1----:R-:W-:Y:S05]  /*8990*/  @!P0 BRA `(.L_x_177) ;  /* 0xfffffffc00f08947 */ /* 0x002fea000383ffff */
[----:B------:R-:W-:Y:S05]  /*89a0*/  BRA `(.L_x_192) ;  /* 0xfffffff800c07947 */ /* 0x000fea000383ffff */
.L_x_178:
[----:B0-----:R0:W1:Y:S02]  /*89b0*/  SYNCS.PHASECHK.TRANS64.TRYWAIT P0, [R6+URZ], R5 ;  /* 0x00000005060075a7 */ /* 0x001064000800017f */
[----:B-1----:R-:W-:Y:S05]  /*89c0*/  @!P0 NANOSLEEP.SYNCS 0x989680 ;  /* 0x009896800000895d */ /* 0x002fea0003900000 */
[----:B------:R-:W1:Y:S02]  /*89d0*/  @!P0 SYNCS.PHASECHK.TRANS64 P0, [R6+URZ], R5 ;  /* 0x00000005060085a7 */ /* 0x000e64000800007f */
[----:B-1----:R-:W-:Y:S05]  /*89e0*/  @!P0 BRA `(.L_x_178) ;  /* 0xfffffffc00f08947 */ /* 0x002fea000383ffff */
[----:B------:R-:W-:Y:S05]  /*89f0*/  BRA `(.L_x_193) ;  /* 0xfffffff800d07947 */ /* 0x000fea000383ffff */
.L_x_179:
[----:B0-----:R0:W1:Y:S02]  /*8a00*/  SYNCS.PHASECHK.TRANS64.TRYWAIT P0, [R7+URZ], R4 ;  /* 0x00000004070075a7 */ /* 0x001064000800017f */
[----:B-1----:R-:W-:Y:S05]  /*8a10*/  @!P0 NANOSLEEP.SYNCS 0x989680 ;  /* 0x009896800000895d */ /* 0x002fea0003900000 */
[----:B------:R-:W1:Y:S02]  /*8a20*/  @!P0 SYNCS.PHASECHK.TRANS64 P0, [R7+URZ], R4 ;  /* 0x00000004070085a7 */ /* 0x000e64000800007f */
[----:B-1----:R-:W-:Y:S05]  /*8a30*/  @!P0 BRA `(.L_x_179) ;  /* 0xfffffffc00f08947 */ /* 0x002fea000383ffff */
[----:B------:R-:W-:Y:S05]  /*8a40*/  BRA `(.L_x_194) ;  /* 0xfffffff800e07947 */ /* 0x000fea000383ffff */
.L_x_180:
[----:B-1----:R1:W2:Y:S02]  /*8a50*/  SYNCS.PHASECHK.TRANS64.TRYWAIT P0, [R6+URZ], R5 ;  /* 0x00000005060075a7 */ /* 0x0022a4000800017f */
[----:B--2---:R-:W-:Y:S05]  /*8a60*/  @!P0 NANOSLEEP.SYNCS 0x989680 ;  /* 0x009896800000895d */ /* 0x004fea0003900000 */
[----:B------:R-:W2:Y:S02]  /*8a70*/  @!P0 SYNCS.PHASECHK.TRANS64 P0, [R6+URZ], R5 ;  /* 0x00000005060085a7 */ /* 0x000ea4000800007f */
[----:B--2---:R-:W-:Y:S05]  /*8a80*/  @!P0 BRA `(.L_x_180) ;  /* 0xfffffffc00f08947 */ /* 0x004fea000383ffff */
[----:B------:R-:W-:Y:S05]  /*8a90*/  BRA `(.L_x_195) ;  /* 0xfffffff800e87947 */ /* 0x000fea000383ffff */
.L_x_196:
[----:B------:R-:W-:-:S00]  /*8aa0*/  BRA `(.L_x_196) ;  /* 0xfffffffc00fc7947 */ /* 0x000fc0000383ffff */
[----:B------:R-:W-:-:S00]  /*8ab0*/  NOP ;  /* 0x0000000000007918 */ /* 0x000fc00000000000 */
        /* <DEDUP_REMOVED lines=12> */
.L_x_197:


//--------------------- .nv.shared._ZN7cutlass13device_kernelINS_4gemm6kernel13GemmUniversalIN4cute5tupleIJiiiiEEENS1_10collective13CollectiveMmaINS1_40MainloopSm90TmaGmmaWarpSpecializedSparseILi8ENS5_IJNS4_1CILi2EEENSA_ILi1EEESC_EEENS1_35KernelTmaWarpSpecializedCooperativeEEENS5_IJNSA_ILi128EEESG_SG_EEEaNS5_IJNS4_6LayoutINS5_IJiNS5_IJSB_iEEEiEEENS5_IJlNS5_IJSC_SB_EEElEEEEENSI_INS5_IJNS5_IJNSA_ILi64EEEiEEENS5_IJSG_iEEEiEEENS5_IJNS5_IJSG_NSA_ILi8192EEEEEENS5_IJSC_lEEElEEEEEEEEaNS5_IJlSC_lEEENS4_8TiledMMAINS4_8MMA_AtomIJNS4_4SM904GMMA6SPARSE28GMMA_64x128x64_S32S8S8_SS_TNILNS12_9SparseSelE0EEEEEENSI_ISD_NS5_IJSC_NSA_ILi0EEES18_EEEEENS5_IJNS4_10UnderscoreES1B_S1B_EEEEENS4_13SM90_TMA_LOADENS4_14ComposedLayoutINS4_7SwizzleILi2ELi4ELi3EEENS4_25smem_sparse_ptr_flag_bitsILi2ELi8EEENSI_INS5_IJNS5_IJSC_NSA_ILi8EEEEEENS5_IJSB_SO_EEEEEENS5_IJNS5_IJS18_SG_EEESL_EEEEEEEvNS4_8identityENS4_23SM90_TMA_LOAD_MULTICASTENS1F_INS1G_ILi3ELi4ELi3EEENS4_18smem_ptr_flag_bitsILi8EEENSI_INS5_IJS1K_SG_EEENS5_IJSG_SC_EEEEEEEvS1S_EENS_8epilogue10collective6detail29Sm90TmaWarpSpecializedAdapterINS23_15DefaultEpilogueIiNS5_IJSC_llEEES27_NS22_6thread17LinearCombinationIiLi1EiiLNS28_9ScaleType4KindE0ELNS_15FloatRoundStyleE2EiEENS1_15EpilogueDefaultEEEEEvvEEEEvNT_6ParamsE --------------------------
	.section	.nv.shared._ZN7cutlass13device_kernelINS_4gemm6kernel13GemmUniversalIN4cute5tupleIJiiiiEEENS1_10collective13CollectiveMmaINS1_40MainloopSm90TmaGmmaWarpSpecializedSparseILi8ENS5_IJNS4_1CILi2EEENSA_ILi1EEESC_EEENS1_35KernelTmaWarpSpecializedCooperativeEEENS5_IJNSA_ILi128EEESG_SG_EEEaNS5_IJNS4_6LayoutINS5_IJiNS5_IJSB_iEEEiEEENS5_IJlNS5_IJSC_SB_EEElEEEEENSI_INS5_IJNS5_IJNSA_ILi64EEEiEEENS5_IJSG_iEEEiEEENS5_IJNS5_IJSG_NSA_ILi8192EEEEEENS5_IJSC_lEEElEEEEEEEEaNS5_IJlSC_lEEENS4_8TiledMMAINS4_8MMA_AtomIJNS4_4SM904GMMA6SPARSE28GMMA_64x128x64_S32S8S8_SS_TNILNS12_9SparseSelE0EEEEEENSI_ISD_NS5_IJSC_NSA_ILi0EEES18_EEEEENS5_IJNS4_10UnderscoreES1B_S1B_EEEEENS4_13SM90_TMA_LOADENS4_14ComposedLayoutINS4_7SwizzleILi2ELi4ELi3EEENS4_25smem_sparse_ptr_flag_bitsILi2ELi8EEENSI_INS5_IJNS5_IJSC_NSA_ILi8EEEEEENS5_IJSB_SO_EEEEEENS5_IJNS5_IJS18_SG_EEESL_EEEEEEEvNS4_8identityENS4_23SM90_TMA_LOAD_MULTICASTENS1F_INS1G_ILi3ELi4ELi3EEENS4_18smem_ptr_flag_bitsILi8EEENSI_INS5_IJS1K_SG_EEENS5_IJSG_SC_EEEEEEEvS1S_EENS_8epilogue10collective6detail29Sm90TmaWarpSpecializedAdapterINS23_15DefaultEpilogueIiNS5_IJSC_llEEES27_NS22_6thread17LinearCombinationIiLi1EiiLNS28_9ScaleType4KindE0ELNS_15FloatRoundStyleE2EiEENS1_15EpilogueDefaultEEEEEvvEEEEvNT_6ParamsE,"aw",@nobits
	.sectionflags	@""
	.align	16
	.zero		1024


//--------------------- .nv.shared.reserved.0     --------------------------
	.section	.nv.shared.reserved.0,"aw",@nobits
	.weak		__nv_reservedSMEM_offset_0_alias
	.size		__nv_reservedSMEM_offset_0_alias, 0, 0
	.other		__nv_reservedSMEM_offset_0_alias,@"STO_CUDA_RESERVED_SHARED STV_DEFAULT"
__nv_reservedSMEM_offset_0_alias:
	.zero		0


//--------------------- .nv.global                --------------------------
	.section	.nv.global,"aw",@nobits
.nv.global:
	.type		_ZN39_INTERNAL_9817d9e1_4_k_cu_e5da6f4a_27834cute1_E,@object
	.size		_ZN39_INTERNAL_9817d9e1_4_k_cu_e5da6f4a_27834cute1_E,(_ZN39_INTERNAL_9817d9e1_4_k_cu_e5da6f4a_27834cuda3std3__45__cpo6cbeginE - _ZN39_INTERNAL_9817d9e1_4_k_cu_e5da6f4a_27834cute1_E)
_ZN39_INTERNAL_9817d9e1_4_k_cu_e5da6f4a_27834cute1_E:
	.zero		1
	.type		_ZN39_INTERNAL_9817d9e1_4_k_cu_e5da6f4a_27834cuda3std3__45__cpo6cbeginE,@object
	.size		_ZN39_INTERNAL_9817d9e1_4_k_cu_e5da6f4a_27834cuda3std3__45__cpo6cbeginE,(_ZN39_INTERNAL_9817d9e1_4_k_cu_e5da6f4a_27834cuda3std3__48in_placeE - _ZN39_INTERNAL_9817d9e1_4_k_cu_e5da6f4a_27834cuda3std3__45__cpo6cbeginE)
_ZN39_INTERNAL_9817d9e1_4_k_cu_e5da6f4a_27834cuda3std3__45__cpo6cbeginE:
	.zero		1
	.type		_ZN39_INTERNAL_9817d9e1_4_k_cu_e5da6f4a_27834cuda3std3__48in_placeE,@object
	.size		_ZN39_INTERNAL_9817d9e1_4_k_cu_e5da6f4a_27834cuda3std3__48in_placeE,(_ZN39_INTERNAL_9817d9e1_4_k_cu_e5da6f4a_27834cuda3std6ranges3__45__cpo9iter_moveE - _ZN39_INTERNAL_9817d9e1_4_k_cu_e5da6f4a_27834cuda3std3__48in_placeE)
_ZN39_INTERNAL_9817d9e1_4_k_cu_e5da6f4a_27834cuda3std3__48in_placeE:
	.zero		1
	.type		_ZN39_INTERNAL_9817d9e1_4_k_cu_e5da6f4a_27834cuda3std6ranges3__45__cpo9iter_moveE,@object
	.size		_ZN39_INTERNAL_9817d9e1_4_k_cu_e5da6f4a_27834cuda3std6ranges3__45__cpo9iter_moveE,(_ZN39_INTERNAL_9817d9e1_4_k_cu_e5da6f4a_27834cuda3std3__45__cpo5beginE - _ZN39_INTERNAL_9817d9e1_4_k_cu_e5da6f4a_27834cuda3std6ranges3__45__cpo9iter_moveE)
_ZN39_INTERNAL_9817d9e1_4_k_cu_e5da6f4a_27834cuda3std6ranges3__45__cpo9iter_moveE:
	.zero		1
	.type		_ZN39_INTERNAL_9817d9e1_4_k_cu_e5da6f4a_27834cuda3std3__45__cpo5beginE,@object
	.size		_ZN39_INTERNAL_9817d9e1_4_k_cu_e5da6f4a_27834cuda3std3__45__cpo5beginE,(_ZN39_INTERNAL_9817d9e1_4_k_cu_e5da6f4a_27834cuda3std3__441_GLOBAL__N__9817d9e1_4_k_cu_e5da6f4a_27836ignoreE - _ZN39_INTERNAL_9817d9e1_4_k_cu_e5da6f4a_27834cuda3std3__45__cpo5beginE)
_ZN39_INTERNAL_9817d9e1_4_k_cu_e5da6f4a_27834cuda3std3__45__cpo5beginE:
	.zero		1
	.type		_ZN39_INTERNAL_9817d9e1_4_k_cu_e5da6f4a_27834cuda3std3__441_GLOBAL__N__9817d9e1_4_k_cu_e5da6f4a_27836ignoreE,@object
	.size		_ZN39_INTERNAL_9817d9e1_4_k_cu_e5da6f4a_27834cuda3std3__441_GLOBAL__N__9817d9e1_4_k_cu_e5da6f4a_27836ignoreE,(_ZN39_INTERNAL_9817d9e1_4_k_cu_e5da6f4a_27834cute7productE - _ZN39_INTERNAL_9817d9e1_4_k_cu_e5da6f4a_27834cuda3std3__441_GLOBAL__N__9817d9e1_4_k_cu_e5da6f4a_27836ignoreE)
_ZN39_INTERNAL_9817d9e1_4_k_cu_e5da6f4a_27834cuda3std3__441_GLOBAL__N__9817d9e1_4_k_cu_e5da6f4a_27836ignoreE:
	.zero		1
	.type		_ZN39_INTERNAL_9817d9e1_4_k_cu_e5da6f4a_27834cute7productE,@object
	.size		_ZN39_INTERNAL_9817d9e1_4_k_cu_e5da6f4a_27834cute7productE,(_ZN39_INTERNAL_9817d9e1_4_k_cu_e5da6f4a_27834cuda3std3__45__cpo3endE - _ZN39_INTERNAL_9817d9e1_4_k_cu_e5da6f4a_27834cute7productE)
_ZN39_INTERNAL_9817d9e1_4_k_cu_e5da6f4a_27834cute7productE:
	.zero		1
	.type		_ZN39_INTERNAL_9817d9e1_4_k_cu_e5da6f4a_27834cuda3std3__45__cpo3endE,@object
	.size		_ZN39_INTERNAL_9817d9e1_4_k_cu_e5da6f4a_27834cuda3std3__45__cpo3endE,(_ZN39_INTERNAL_9817d9e1_4_k_cu_e5da6f4a_27834cuda3std3__419piecewise_constructE - _ZN39_INTERNAL_9817d9e1_4_k_cu_e5da6f4a_27834cuda3std3__45__cpo3endE)
_ZN39_INTERNAL_9817d9e1_4_k_cu_e5da6f4a_27834cuda3std3__45__cpo3endE:
	.zero		1
	.type		_ZN39_INTERNAL_9817d9e1_4_k_cu_e5da6f4a_27834cuda3std3__419piecewise_constructE,@object
	.size		_ZN39_INTERNAL_9817d9e1_4_k_cu_e5da6f4a_27834cuda3std3__419piecewise_constructE,(_ZN39_INTERNAL_9817d9e1_4_k_cu_e5da6f4a_27834cuda3std3__45__cpo4cendE - _ZN39_INTERNAL_9817d9e1_4_k_cu_e5da6f4a_27834cuda3std3__419piecewise_constructE)
_ZN39_INTERNAL_9817d9e1_4_k_cu_e5da6f4a_27834cuda3std3__419piecewise_constructE:
	.zero		1
	.type		_ZN39_INTERNAL_9817d9e1_4_k_cu_e5da6f4a_27834cuda3std3__45__cpo4cendE,@object
	.size		_ZN39_INTERNAL_9817d9e1_4_k_cu_e5da6f4a_27834cuda3std3__45__cpo4cendE,(_ZN39_INTERNAL_9817d9e1_4_k_cu_e5da6f4a_27834cuda3std6ranges3__45__cpo4swapE - _ZN39_INTERNAL_9817d9e1_4_k_cu_e5da6f4a_27834cuda3std3__45__cpo4cendE)
_ZN39_INTERNAL_9817d9e1_4_k_cu_e5da6f4a_27834cuda3std3__45__cpo4cendE:
	.zero		1
	.type		_ZN39_INTERNAL_9817d9e1_4_k_cu_e5da6f4a_27834cuda3std6ranges3__45__cpo4swapE,@object
	.size		_ZN39_INTERNAL_9817d9e1_4_k_cu_e5da6f4a_27834cuda3std6ranges3__45__cpo4swapE,(.L_7 - _ZN39_INTERNAL_9817d9e1_4_k_cu_e5da6f4a_27834cuda3std6ranges3__45__cpo4swapE)
_ZN39_INTERNAL_9817d9e1_4_k_cu_e5da6f4a_27834cuda3std6ranges3__45__cpo4swapE:
	.zero		1
.L_7:


//--------------------- .nv.constant0._ZN7cutlass13device_kernelINS_4gemm6kernel13GemmUniversalIN4cute5tupleIJiiiiEEENS1_10collective13CollectiveMmaINS1_40MainloopSm90TmaGmmaWarpSpecializedSparseILi8ENS5_IJNS4_1CILi2EEENSA_ILi1EEESC_EEENS1_35KernelTmaWarpSpecializedCooperativeEEENS5_IJNSA_ILi128EEESG_SG_EEEaNS5_IJNS4_6LayoutINS5_IJiNS5_IJSB_iEEEiEEENS5_IJlNS5_IJSC_SB_EEElEEEEENSI_INS5_IJNS5_IJNSA_ILi64EEEiEEENS5_IJSG_iEEEiEEENS5_IJNS5_IJSG_NSA_ILi8192EEEEEENS5_IJSC_lEEElEEEEEEEEaNS5_IJlSC_lEEENS4_8TiledMMAINS4_8MMA_AtomIJNS4_4SM904GMMA6SPARSE28GMMA_64x128x64_S32S8S8_SS_TNILNS12_9SparseSelE0EEEEEENSI_ISD_NS5_IJSC_NSA_ILi0EEES18_EEEEENS5_IJNS4_10UnderscoreES1B_S1B_EEEEENS4_13SM90_TMA_LOADENS4_14ComposedLayoutINS4_7SwizzleILi2ELi4ELi3EEENS4_25smem_sparse_ptr_flag_bitsILi2ELi8EEENSI_INS5_IJNS5_IJSC_NSA_ILi8EEEEEENS5_IJSB_SO_EEEEEENS5_IJNS5_IJS18_SG_EEESL_EEEEEEEvNS4_8identityENS4_23SM90_TMA_LOAD_MULTICASTENS1F_INS1G_ILi3ELi4ELi3EEENS4_18smem_ptr_flag_bitsILi8EEENSI_INS5_IJS1K_SG_EEENS5_IJSG_SC_EEEEEEEvS1S_EENS_8epilogue10collective6detail29Sm90TmaWarpSpecializedAdapterINS23_15DefaultEpilogueIiNS5_IJSC_llEEES27_NS22_6thread17LinearCombinationIiLi1EiiLNS28_9ScaleType4KindE0ELNS_15FloatRoundStyleE2EiEENS1_15EpilogueDefaultEEEEEvvEEEEvNT_6ParamsE --------------------------
	.section	.nv.constant0._ZN7cutlass13device_kernelINS_4gemm6kernel13GemmUniversalIN4cute5tupleIJiiiiEEENS1_10collective13CollectiveMmaINS1_40MainloopSm90TmaGmmaWarpSpecializedSparseILi8ENS5_IJNS4_1CILi2EEENSA_ILi1EEESC_EEENS1_35KernelTmaWarpSpecializedCooperativeEEENS5_IJNSA_ILi128EEESG_SG_EEEaNS5_IJNS4_6LayoutINS5_IJiNS5_IJSB_iEEEiEEENS5_IJlNS5_IJSC_SB_EEElEEEEENSI_INS5_IJNS5_IJNSA_ILi64EEEiEEENS5_IJSG_iEEEiEEENS5_IJNS5_IJSG_NSA_ILi8192EEEEEENS5_IJSC_lEEElEEEEEEEEaNS5_IJlSC_lEEENS4_8TiledMMAINS4_8MMA_AtomIJNS4_4SM904GMMA6SPARSE28GMMA_64x128x64_S32S8S8_SS_TNILNS12_9SparseSelE0EEEEEENSI_ISD_NS5_IJSC_NSA_ILi0EEES18_EEEEENS5_IJNS4_10UnderscoreES1B_S1B_EEEEENS4_13SM90_TMA_LOADENS4_14ComposedLayoutINS4_7SwizzleILi2ELi4ELi3EEENS4_25smem_sparse_ptr_flag_bitsILi2ELi8EEENSI_INS5_IJNS5_IJSC_NSA_ILi8EEEEEENS5_IJSB_SO_EEEEEENS5_IJNS5_IJS18_SG_EEESL_EEEEEEEvNS4_8identityENS4_23SM90_TMA_LOAD_MULTICASTENS1F_INS1G_ILi3ELi4ELi3EEENS4_18smem_ptr_flag_bitsILi8EEENSI_INS5_IJS1K_SG_EEENS5_IJSG_SC_EEEEEEEvS1S_EENS_8epilogue10collective6detail29Sm90TmaWarpSpecializedAdapterINS23_15DefaultEpilogueIiNS5_IJSC_llEEES27_NS22_6thread17LinearCombinationIiLi1EiiLNS28_9ScaleType4KindE0ELNS_15FloatRoundStyleE2EiEENS1_15EpilogueDefaultEEEEEvvEEEEvNT_6ParamsE,"a",@progbits
	.sectionflags	@""
	.align	4
.nv.constant0._ZN7cutlass13device_kernelINS_4gemm6kernel13GemmUniversalIN4cute5tupleIJiiiiEEENS1_10collective13CollectiveMmaINS1_40MainloopSm90TmaGmmaWarpSpecializedSparseILi8ENS5_IJNS4_1CILi2EEENSA_ILi1EEESC_EEENS1_35KernelTmaWarpSpecializedCooperativeEEENS5_IJNSA_ILi128EEESG_SG_EEEaNS5_IJNS4_6LayoutINS5_IJiNS5_IJSB_iEEEiEEENS5_IJlNS5_IJSC_SB_EEElEEEEENSI_INS5_IJNS5_IJNSA_ILi64EEEiEEENS5_IJSG_iEEEiEEENS5_IJNS5_IJSG_NSA_ILi8192EEEEEENS5_IJSC_lEEElEEEEEEEEaNS5_IJlSC_lEEENS4_8TiledMMAINS4_8MMA_AtomIJNS4_4SM904GMMA6SPARSE28GMMA_64x128x64_S32S8S8_SS_TNILNS12_9SparseSelE0EEEEEENSI_ISD_NS5_IJSC_NSA_ILi0EEES18_EEEEENS5_IJNS4_10UnderscoreES1B_S1B_EEEEENS4_13SM90_TMA_LOADENS4_14ComposedLayoutINS4_7SwizzleILi2ELi4ELi3EEENS4_25smem_sparse_ptr_flag_bitsILi2ELi8EEENSI_INS5_IJNS5_IJSC_NSA_ILi8EEEEEENS5_IJSB_SO_EEEEEENS5_IJNS5_IJS18_SG_EEESL_EEEEEEEvNS4_8identityENS4_23SM90_TMA_LOAD_MULTICASTENS1F_INS1G_ILi3ELi4ELi3EEENS4_18smem_ptr_flag_bitsILi8EEENSI_INS5_IJS1K_SG_EEENS5_IJSG_SC_EEEEEEEvS1S_EENS_8epilogue10collective6detail29Sm90TmaWarpSpecializedAdapterINS23_15DefaultEpilogueIiNS5_IJSC_llEEES27_NS22_6thread17LinearCombinationIiLi1EiiLNS28_9ScaleType4KindE0ELNS_15FloatRoundStyleE2EiEENS1_15EpilogueDefaultEEEEEvvEEEEvNT_6ParamsE:
	.zero		1920


//--------------------- SYMBOLS --------------------------

	.type		.nv.reservedSmem.offset0,@object
	.size		.nv.reservedSmem.offset0,0x4
